//
// Generated by NVIDIA NVVM Compiler
//
// Compiler Build ID: CL-36424714
// Cuda compilation tools, release 13.0, V13.0.88
// Based on NVVM 20.0.0
//

.version 9.0
.target sm_100
.address_size 64

	// .globl	_Z14IndexVectorGPUIjEvPKT_S0_PS0_S3_

.visible .entry _Z14IndexVectorGPUIjEvPKT_S0_PS0_S3_(
	.param .u64 .ptr .align 1 _Z14IndexVectorGPUIjEvPKT_S0_PS0_S3__param_0,
	.param .u32 _Z14IndexVectorGPUIjEvPKT_S0_PS0_S3__param_1,
	.param .u64 .ptr .align 1 _Z14IndexVectorGPUIjEvPKT_S0_PS0_S3__param_2,
	.param .u64 .ptr .align 1 _Z14IndexVectorGPUIjEvPKT_S0_PS0_S3__param_3
)
{
	.local .align 16 .b8 	__local_depot0[96];
	.reg .b64 	%SP;
	.reg .b64 	%SPL;
	.reg .pred 	%p<27>;
	.reg .b16 	%rs<12>;
	.reg .b32 	%r<116>;
	.reg .b64 	%rd<111>;

	mov.u64 	%SPL, __local_depot0;
	ld.param.u64 	%rd8, [_Z14IndexVectorGPUIjEvPKT_S0_PS0_S3__param_0];
	ld.param.u32 	%r59, [_Z14IndexVectorGPUIjEvPKT_S0_PS0_S3__param_1];
	ld.param.u64 	%rd9, [_Z14IndexVectorGPUIjEvPKT_S0_PS0_S3__param_2];
	ld.param.u64 	%rd10, [_Z14IndexVectorGPUIjEvPKT_S0_PS0_S3__param_3];
	cvta.to.global.u64 	%rd1, %rd10;
	cvta.to.global.u64 	%rd2, %rd9;
	add.u64 	%rd3, %SPL, 0;
	mov.u32 	%r60, %tid.x;
	mov.u32 	%r1, %ntid.x;
	mov.u32 	%r61, %ctaid.x;
	mad.lo.s32 	%r107, %r1, %r61, %r60;
	setp.ge.u32 	%p1, %r107, %r59;
	@%p1 bra 	$L__BB0_61;
	mov.u32 	%r62, %nctaid.x;
	mul.lo.s32 	%r3, %r62, %r1;
	cvta.to.global.u64 	%rd4, %rd8;
$L__BB0_2:
	shl.b32 	%r64, %r107, 3;
	mul.wide.u32 	%rd12, %r64, 4;
	add.s64 	%rd13, %rd4, %rd12;
	ld.global.u32 	%r65, [%rd13];
	mul.lo.s32 	%r66, %r65, 3;
	add.s32 	%r67, %r66, -2;
	add.s32 	%r68, %r66, -1;
	ld.global.u32 	%r69, [%rd13+4];
	mul.lo.s32 	%r70, %r69, 3;
	add.s32 	%r71, %r70, -2;
	st.local.v4.u32 	[%rd3], {%r67, %r68, %r66, %r71};
	add.s32 	%r72, %r70, -1;
	ld.global.u32 	%r73, [%rd13+8];
	mul.lo.s32 	%r74, %r73, 3;
	add.s32 	%r75, %r74, -2;
	add.s32 	%r76, %r74, -1;
	st.local.v4.u32 	[%rd3+16], {%r72, %r70, %r75, %r76};
	ld.global.u32 	%r77, [%rd13+12];
	mul.lo.s32 	%r78, %r77, 3;
	add.s32 	%r79, %r78, -2;
	add.s32 	%r80, %r78, -1;
	st.local.v4.u32 	[%rd3+32], {%r74, %r79, %r80, %r78};
	ld.global.u32 	%r81, [%rd13+16];
	mul.lo.s32 	%r82, %r81, 3;
	add.s32 	%r83, %r82, -2;
	add.s32 	%r84, %r82, -1;
	ld.global.u32 	%r85, [%rd13+20];
	mul.lo.s32 	%r86, %r85, 3;
	add.s32 	%r87, %r86, -2;
	st.local.v4.u32 	[%rd3+48], {%r83, %r84, %r82, %r87};
	add.s32 	%r88, %r86, -1;
	ld.global.u32 	%r89, [%rd13+24];
	mul.lo.s32 	%r90, %r89, 3;
	add.s32 	%r91, %r90, -2;
	add.s32 	%r92, %r90, -1;
	st.local.v4.u32 	[%rd3+64], {%r88, %r86, %r91, %r92};
	ld.global.u32 	%r93, [%rd13+28];
	mul.lo.s32 	%r94, %r93, 3;
	add.s32 	%r95, %r94, -2;
	add.s32 	%r96, %r94, -1;
	st.local.v4.u32 	[%rd3+80], {%r90, %r95, %r96, %r94};
	mul.lo.s32 	%r5, %r107, 300;
	mov.b32 	%r108, 0;
	mov.b16 	%rs10, 0;
	mov.u16 	%rs11, %rs10;
	mov.u32 	%r109, %r108;
$L__BB0_3:
	sub.s32 	%r8, 24, %r109;
	add.s32 	%r9, %r108, %r5;
	mul.wide.u32 	%rd14, %r109, 4;
	add.s64 	%rd15, %rd3, %rd14;
	ld.local.u32 	%r10, [%rd15];
	add.s32 	%r97, %r109, -17;
	setp.lt.u32 	%p2, %r97, 7;
	mov.u32 	%r114, %r109;
	@%p2 bra 	$L__BB0_31;
	add.s32 	%r112, %r109, 3;
	add.s32 	%r98, %r5, %r109;
	add.s32 	%r111, %r98, %r108;
	and.b32  	%r99, %r8, -8;
	neg.s32 	%r110, %r99;
$L__BB0_5:
	.pragma "nounroll";
	add.s32 	%r100, %r112, -3;
	mul.wide.u32 	%rd16, %r100, 4;
	add.s64 	%rd5, %rd3, %rd16;
	ld.local.u32 	%r17, [%rd5];
	setp.lt.u32 	%p3, %r17, %r10;
	@%p3 bra 	$L__BB0_7;
	mul.wide.u32 	%rd17, %r111, 4;
	add.s64 	%rd18, %rd2, %rd17;
	st.global.u32 	[%rd18], %r17;
	add.s64 	%rd19, %rd1, %rd17;
	st.global.u32 	[%rd19], %r10;
	bra.uni 	$L__BB0_8;
$L__BB0_7:
	mul.wide.u32 	%rd20, %r111, 4;
	add.s64 	%rd21, %rd2, %rd20;
	st.global.u32 	[%rd21], %r10;
	add.s64 	%rd22, %rd1, %rd20;
	st.global.u32 	[%rd22], %r17;
$L__BB0_8:
	add.s32 	%r18, %r111, 1;
	ld.local.u32 	%r19, [%rd5+4];
	setp.lt.u32 	%p4, %r19, %r10;
	@%p4 bra 	$L__BB0_10;
	mul.wide.u32 	%rd23, %r18, 4;
	add.s64 	%rd24, %rd2, %rd23;
	st.global.u32 	[%rd24], %r19;
	add.s64 	%rd25, %rd1, %rd23;
	st.global.u32 	[%rd25], %r10;
	bra.uni 	$L__BB0_11;
$L__BB0_10:
	mul.wide.u32 	%rd26, %r18, 4;
	add.s64 	%rd27, %rd2, %rd26;
	st.global.u32 	[%rd27], %r10;
	add.s64 	%rd28, %rd1, %rd26;
	st.global.u32 	[%rd28], %r19;
$L__BB0_11:
	add.s32 	%r20, %r111, 2;
	ld.local.u32 	%r21, [%rd5+8];
	setp.lt.u32 	%p5, %r21, %r10;
	@%p5 bra 	$L__BB0_13;
	mul.wide.u32 	%rd29, %r20, 4;
	add.s64 	%rd30, %rd2, %rd29;
	st.global.u32 	[%rd30], %r21;
	add.s64 	%rd31, %rd1, %rd29;
	st.global.u32 	[%rd31], %r10;
	bra.uni 	$L__BB0_14;
$L__BB0_13:
	mul.wide.u32 	%rd32, %r20, 4;
	add.s64 	%rd33, %rd2, %rd32;
	st.global.u32 	[%rd33], %r10;
	add.s64 	%rd34, %rd1, %rd32;
	st.global.u32 	[%rd34], %r21;
$L__BB0_14:
	add.s32 	%r22, %r111, 3;
	ld.local.u32 	%r23, [%rd5+12];
	setp.lt.u32 	%p6, %r23, %r10;
	@%p6 bra 	$L__BB0_16;
	mul.wide.u32 	%rd35, %r22, 4;
	add.s64 	%rd36, %rd2, %rd35;
	st.global.u32 	[%rd36], %r23;
	add.s64 	%rd37, %rd1, %rd35;
	st.global.u32 	[%rd37], %r10;
	bra.uni 	$L__BB0_17;
$L__BB0_16:
	mul.wide.u32 	%rd38, %r22, 4;
	add.s64 	%rd39, %rd2, %rd38;
	st.global.u32 	[%rd39], %r10;
	add.s64 	%rd40, %rd1, %rd38;
	st.global.u32 	[%rd40], %r23;
$L__BB0_17:
	add.s32 	%r24, %r111, 4;
	ld.local.u32 	%r25, [%rd5+16];
	setp.lt.u32 	%p7, %r25, %r10;
	@%p7 bra 	$L__BB0_19;
	mul.wide.u32 	%rd41, %r24, 4;
	add.s64 	%rd42, %rd2, %rd41;
	st.global.u32 	[%rd42], %r25;
	add.s64 	%rd43, %rd1, %rd41;
	st.global.u32 	[%rd43], %r10;
	bra.uni 	$L__BB0_20;
$L__BB0_19:
	mul.wide.u32 	%rd44, %r24, 4;
	add.s64 	%rd45, %rd2, %rd44;
	st.global.u32 	[%rd45], %r10;
	add.s64 	%rd46, %rd1, %rd44;
	st.global.u32 	[%rd46], %r25;
$L__BB0_20:
	add.s32 	%r26, %r111, 5;
	ld.local.u32 	%r27, [%rd5+20];
	setp.lt.u32 	%p8, %r27, %r10;
	@%p8 bra 	$L__BB0_22;
	mul.wide.u32 	%rd47, %r26, 4;
	add.s64 	%rd48, %rd2, %rd47;
	st.global.u32 	[%rd48], %r27;
	add.s64 	%rd49, %rd1, %rd47;
	st.global.u32 	[%rd49], %r10;
	bra.uni 	$L__BB0_23;
$L__BB0_22:
	mul.wide.u32 	%rd50, %r26, 4;
	add.s64 	%rd51, %rd2, %rd50;
	st.global.u32 	[%rd51], %r10;
	add.s64 	%rd52, %rd1, %rd50;
	st.global.u32 	[%rd52], %r27;
$L__BB0_23:
	add.s32 	%r28, %r111, 6;
	ld.local.u32 	%r29, [%rd5+24];
	setp.lt.u32 	%p9, %r29, %r10;
	@%p9 bra 	$L__BB0_25;
	mul.wide.u32 	%rd53, %r28, 4;
	add.s64 	%rd54, %rd2, %rd53;
	st.global.u32 	[%rd54], %r29;
	add.s64 	%rd55, %rd1, %rd53;
	st.global.u32 	[%rd55], %r10;
	bra.uni 	$L__BB0_26;
$L__BB0_25:
	mul.wide.u32 	%rd56, %r28, 4;
	add.s64 	%rd57, %rd2, %rd56;
	st.global.u32 	[%rd57], %r10;
	add.s64 	%rd58, %rd1, %rd56;
	st.global.u32 	[%rd58], %r29;
$L__BB0_26:
	add.s32 	%r30, %r111, 7;
	ld.local.u32 	%r31, [%rd5+28];
	setp.lt.u32 	%p10, %r31, %r10;
	@%p10 bra 	$L__BB0_28;
	mul.wide.u32 	%rd59, %r30, 4;
	add.s64 	%rd60, %rd2, %rd59;
	st.global.u32 	[%rd60], %r31;
	add.s64 	%rd61, %rd1, %rd59;
	st.global.u32 	[%rd61], %r10;
	bra.uni 	$L__BB0_29;
$L__BB0_28:
	mul.wide.u32 	%rd62, %r30, 4;
	add.s64 	%rd63, %rd2, %rd62;
	st.global.u32 	[%rd63], %r10;
	add.s64 	%rd64, %rd1, %rd62;
	st.global.u32 	[%rd64], %r31;
$L__BB0_29:
	add.s32 	%r112, %r112, 8;
	add.s32 	%r111, %r111, 8;
	add.s32 	%r110, %r110, 8;
	setp.ne.s32 	%p11, %r110, 0;
	@%p11 bra 	$L__BB0_5;
	add.s32 	%r114, %r112, -3;
$L__BB0_31:
	and.b32  	%r101, %r8, 7;
	setp.eq.s32 	%p12, %r101, 0;
	@%p12 bra 	$L__BB0_59;
	neg.s16 	%rs7, %rs11;
	cvt.u32.u16 	%r102, %rs7;
	and.b32  	%r37, %r102, 7;
	add.s32 	%r103, %r37, -1;
	setp.lt.u32 	%p13, %r103, 3;
	@%p13 bra 	$L__BB0_46;
	add.s32 	%r38, %r9, %r114;
	mul.wide.u32 	%rd65, %r114, 4;
	add.s64 	%rd6, %rd3, %rd65;
	ld.local.u32 	%r39, [%rd6];
	setp.lt.u32 	%p14, %r39, %r10;
	@%p14 bra 	$L__BB0_35;
	mul.wide.u32 	%rd66, %r38, 4;
	add.s64 	%rd67, %rd2, %rd66;
	st.global.u32 	[%rd67], %r39;
	add.s64 	%rd68, %rd1, %rd66;
	st.global.u32 	[%rd68], %r10;
	bra.uni 	$L__BB0_36;
$L__BB0_35:
	mul.wide.u32 	%rd69, %r38, 4;
	add.s64 	%rd70, %rd2, %rd69;
	st.global.u32 	[%rd70], %r10;
	add.s64 	%rd71, %rd1, %rd69;
	st.global.u32 	[%rd71], %r39;
$L__BB0_36:
	add.s32 	%r40, %r38, 1;
	ld.local.u32 	%r41, [%rd6+4];
	setp.lt.u32 	%p15, %r41, %r10;
	@%p15 bra 	$L__BB0_38;
	mul.wide.u32 	%rd72, %r40, 4;
	add.s64 	%rd73, %rd2, %rd72;
	st.global.u32 	[%rd73], %r41;
	add.s64 	%rd74, %rd1, %rd72;
	st.global.u32 	[%rd74], %r10;
	bra.uni 	$L__BB0_39;
$L__BB0_38:
	mul.wide.u32 	%rd75, %r40, 4;
	add.s64 	%rd76, %rd2, %rd75;
	st.global.u32 	[%rd76], %r10;
	add.s64 	%rd77, %rd1, %rd75;
	st.global.u32 	[%rd77], %r41;
$L__BB0_39:
	add.s32 	%r42, %r38, 2;
	ld.local.u32 	%r43, [%rd6+8];
	setp.lt.u32 	%p16, %r43, %r10;
	@%p16 bra 	$L__BB0_41;
	mul.wide.u32 	%rd78, %r42, 4;
	add.s64 	%rd79, %rd2, %rd78;
	st.global.u32 	[%rd79], %r43;
	add.s64 	%rd80, %rd1, %rd78;
	st.global.u32 	[%rd80], %r10;
	bra.uni 	$L__BB0_42;
$L__BB0_41:
	mul.wide.u32 	%rd81, %r42, 4;
	add.s64 	%rd82, %rd2, %rd81;
	st.global.u32 	[%rd82], %r10;
	add.s64 	%rd83, %rd1, %rd81;
	st.global.u32 	[%rd83], %r43;
$L__BB0_42:
	add.s32 	%r44, %r38, 3;
	ld.local.u32 	%r45, [%rd6+12];
	setp.lt.u32 	%p17, %r45, %r10;
	@%p17 bra 	$L__BB0_44;
	mul.wide.u32 	%rd84, %r44, 4;
	add.s64 	%rd85, %rd2, %rd84;
	st.global.u32 	[%rd85], %r45;
	add.s64 	%rd86, %rd1, %rd84;
	st.global.u32 	[%rd86], %r10;
	bra.uni 	$L__BB0_45;
$L__BB0_44:
	mul.wide.u32 	%rd87, %r44, 4;
	add.s64 	%rd88, %rd2, %rd87;
	st.global.u32 	[%rd88], %r10;
	add.s64 	%rd89, %rd1, %rd87;
	st.global.u32 	[%rd89], %r45;
$L__BB0_45:
	add.s32 	%r114, %r114, 4;
$L__BB0_46:
	and.b32  	%r104, %r37, 3;
	setp.eq.s32 	%p18, %r104, 0;
	@%p18 bra 	$L__BB0_59;
	and.b16  	%rs8, %rs10, 3;
	setp.eq.s16 	%p19, %rs8, 3;
	@%p19 bra 	$L__BB0_55;
	add.s32 	%r48, %r9, %r114;
	mul.wide.u32 	%rd90, %r114, 4;
	add.s64 	%rd7, %rd3, %rd90;
	ld.local.u32 	%r49, [%rd7];
	setp.lt.u32 	%p20, %r49, %r10;
	@%p20 bra 	$L__BB0_50;
	mul.wide.u32 	%rd91, %r48, 4;
	add.s64 	%rd92, %rd2, %rd91;
	st.global.u32 	[%rd92], %r49;
	add.s64 	%rd93, %rd1, %rd91;
	st.global.u32 	[%rd93], %r10;
	bra.uni 	$L__BB0_51;
$L__BB0_50:
	mul.wide.u32 	%rd94, %r48, 4;
	add.s64 	%rd95, %rd2, %rd94;
	st.global.u32 	[%rd95], %r10;
	add.s64 	%rd96, %rd1, %rd94;
	st.global.u32 	[%rd96], %r49;
$L__BB0_51:
	add.s32 	%r50, %r48, 1;
	ld.local.u32 	%r51, [%rd7+4];
	setp.lt.u32 	%p21, %r51, %r10;
	@%p21 bra 	$L__BB0_53;
	mul.wide.u32 	%rd97, %r50, 4;
	add.s64 	%rd98, %rd2, %rd97;
	st.global.u32 	[%rd98], %r51;
	add.s64 	%rd99, %rd1, %rd97;
	st.global.u32 	[%rd99], %r10;
	bra.uni 	$L__BB0_54;
$L__BB0_53:
	mul.wide.u32 	%rd100, %r50, 4;
	add.s64 	%rd101, %rd2, %rd100;
	st.global.u32 	[%rd101], %r10;
	add.s64 	%rd102, %rd1, %rd100;
	st.global.u32 	[%rd102], %r51;
$L__BB0_54:
	add.s32 	%r114, %r114, 2;
$L__BB0_55:
	and.b16  	%rs9, %rs10, 1;
	setp.eq.b16 	%p22, %rs9, 1;
	not.pred 	%p23, %p22;
	@%p23 bra 	$L__BB0_59;
	add.s32 	%r54, %r9, %r114;
	mul.wide.u32 	%rd103, %r114, 4;
	add.s64 	%rd104, %rd3, %rd103;
	ld.local.u32 	%r55, [%rd104];
	setp.lt.u32 	%p24, %r55, %r10;
	@%p24 bra 	$L__BB0_58;
	mul.wide.u32 	%rd105, %r54, 4;
	add.s64 	%rd106, %rd2, %rd105;
	st.global.u32 	[%rd106], %r55;
	add.s64 	%rd107, %rd1, %rd105;
	st.global.u32 	[%rd107], %r10;
	bra.uni 	$L__BB0_59;
$L__BB0_58:
	mul.wide.u32 	%rd108, %r54, 4;
	add.s64 	%rd109, %rd2, %rd108;
	st.global.u32 	[%rd109], %r10;
	add.s64 	%rd110, %rd1, %rd108;
	st.global.u32 	[%rd110], %r55;
$L__BB0_59:
	not.b32 	%r105, %r109;
	add.s32 	%r106, %r108, %r105;
	add.s32 	%r108, %r106, 24;
	add.s32 	%r109, %r109, 1;
	setp.ne.s32 	%p25, %r109, 24;
	add.s16 	%rs11, %rs11, 1;
	add.s16 	%rs10, %rs10, 1;
	@%p25 bra 	$L__BB0_3;
	add.s32 	%r107, %r107, %r3;
	setp.lt.u32 	%p26, %r107, %r59;
	@%p26 bra 	$L__BB0_2;
$L__BB0_61:
	ret;

}
	// .globl	_Z14IndexVectorGPUImEvPKT_S0_PS0_S3_
.visible .entry _Z14IndexVectorGPUImEvPKT_S0_PS0_S3_(
	.param .u64 .ptr .align 1 _Z14IndexVectorGPUImEvPKT_S0_PS0_S3__param_0,
	.param .u64 _Z14IndexVectorGPUImEvPKT_S0_PS0_S3__param_1,
	.param .u64 .ptr .align 1 _Z14IndexVectorGPUImEvPKT_S0_PS0_S3__param_2,
	.param .u64 .ptr .align 1 _Z14IndexVectorGPUImEvPKT_S0_PS0_S3__param_3
)
{
	.local .align 16 .b8 	__local_depot1[192];
	.reg .b64 	%SP;
	.reg .b64 	%SPL;
	.reg .pred 	%p<27>;
	.reg .b16 	%rs<12>;
	.reg .b32 	%r<7>;
	.reg .b64 	%rd<173>;

	mov.u64 	%SPL, __local_depot1;
	ld.param.u64 	%rd76, [_Z14IndexVectorGPUImEvPKT_S0_PS0_S3__param_1];
	ld.param.u64 	%rd77, [_Z14IndexVectorGPUImEvPKT_S0_PS0_S3__param_2];
	ld.param.u64 	%rd78, [_Z14IndexVectorGPUImEvPKT_S0_PS0_S3__param_3];
	cvta.to.global.u64 	%rd1, %rd78;
	cvta.to.global.u64 	%rd2, %rd77;
	add.u64 	%rd3, %SPL, 0;
	mov.u32 	%r2, %tid.x;
	mov.u32 	%r1, %ntid.x;
	mov.u32 	%r3, %ctaid.x;
	mad.lo.s32 	%r4, %r1, %r3, %r2;
	cvt.u64.u32 	%rd147, %r4;
	setp.le.u64 	%p1, %rd76, %rd147;
	@%p1 bra 	$L__BB1_61;
	mov.u32 	%r5, %nctaid.x;
	mul.lo.s32 	%r6, %r5, %r1;
	cvt.u64.u32 	%rd5, %r6;
$L__BB1_2:
	ld.param.u64 	%rd146, [_Z14IndexVectorGPUImEvPKT_S0_PS0_S3__param_0];
	shl.b64 	%rd81, %rd147, 6;
	cvta.to.global.u64 	%rd82, %rd146;
	add.s64 	%rd83, %rd82, %rd81;
	ld.global.u64 	%rd84, [%rd83];
	mul.lo.s64 	%rd85, %rd84, 3;
	add.s64 	%rd86, %rd85, -2;
	add.s64 	%rd87, %rd85, -1;
	st.local.v2.u64 	[%rd3], {%rd86, %rd87};
	ld.global.u64 	%rd88, [%rd83+8];
	mul.lo.s64 	%rd89, %rd88, 3;
	add.s64 	%rd90, %rd89, -2;
	st.local.v2.u64 	[%rd3+16], {%rd85, %rd90};
	add.s64 	%rd91, %rd89, -1;
	st.local.v2.u64 	[%rd3+32], {%rd91, %rd89};
	ld.global.u64 	%rd92, [%rd83+16];
	mul.lo.s64 	%rd93, %rd92, 3;
	add.s64 	%rd94, %rd93, -2;
	add.s64 	%rd95, %rd93, -1;
	st.local.v2.u64 	[%rd3+48], {%rd94, %rd95};
	ld.global.u64 	%rd96, [%rd83+24];
	mul.lo.s64 	%rd97, %rd96, 3;
	add.s64 	%rd98, %rd97, -2;
	st.local.v2.u64 	[%rd3+64], {%rd93, %rd98};
	add.s64 	%rd99, %rd97, -1;
	st.local.v2.u64 	[%rd3+80], {%rd99, %rd97};
	ld.global.u64 	%rd100, [%rd83+32];
	mul.lo.s64 	%rd101, %rd100, 3;
	add.s64 	%rd102, %rd101, -2;
	add.s64 	%rd103, %rd101, -1;
	st.local.v2.u64 	[%rd3+96], {%rd102, %rd103};
	ld.global.u64 	%rd104, [%rd83+40];
	mul.lo.s64 	%rd105, %rd104, 3;
	add.s64 	%rd106, %rd105, -2;
	st.local.v2.u64 	[%rd3+112], {%rd101, %rd106};
	add.s64 	%rd107, %rd105, -1;
	st.local.v2.u64 	[%rd3+128], {%rd107, %rd105};
	ld.global.u64 	%rd108, [%rd83+48];
	mul.lo.s64 	%rd109, %rd108, 3;
	add.s64 	%rd110, %rd109, -2;
	add.s64 	%rd111, %rd109, -1;
	st.local.v2.u64 	[%rd3+144], {%rd110, %rd111};
	ld.global.u64 	%rd112, [%rd83+56];
	mul.lo.s64 	%rd113, %rd112, 3;
	add.s64 	%rd114, %rd113, -2;
	st.local.v2.u64 	[%rd3+160], {%rd109, %rd114};
	add.s64 	%rd115, %rd113, -1;
	st.local.v2.u64 	[%rd3+176], {%rd115, %rd113};
	mul.lo.s64 	%rd7, %rd147, 300;
	mov.b64 	%rd148, 0;
	mov.b16 	%rs10, 0;
	mov.u16 	%rs11, %rs10;
	mov.u64 	%rd149, %rd148;
$L__BB1_3:
	sub.s64 	%rd10, 24, %rd149;
	add.s64 	%rd11, %rd148, %rd7;
	shl.b64 	%rd116, %rd149, 3;
	add.s64 	%rd117, %rd3, %rd116;
	ld.local.u64 	%rd172, [%rd117];
	add.s64 	%rd118, %rd149, -17;
	setp.lt.u64 	%p2, %rd118, 7;
	mov.u64 	%rd163, %rd149;
	@%p2 bra 	$L__BB1_30;
	and.b64  	%rd153, %rd10, -8;
	add.s64 	%rd119, %rd7, %rd149;
	add.s64 	%rd120, %rd119, %rd148;
	shl.b64 	%rd121, %rd120, 3;
	add.s64 	%rd122, %rd1, %rd121;
	add.s64 	%rd152, %rd122, 32;
	add.s64 	%rd123, %rd2, %rd121;
	add.s64 	%rd151, %rd123, 32;
	shl.b64 	%rd124, %rd149, 3;
	add.s64 	%rd125, %rd3, %rd124;
	add.s64 	%rd150, %rd125, 32;
	mov.u64 	%rd163, %rd149;
$L__BB1_5:
	.pragma "nounroll";
	ld.local.u64 	%rd155, [%rd150+-32];
	setp.lt.u64 	%p3, %rd155, %rd172;
	@%p3 bra 	$L__BB1_7;
	st.global.u64 	[%rd151+-32], %rd155;
	mov.u64 	%rd155, %rd172;
	bra.uni 	$L__BB1_8;
$L__BB1_7:
	st.global.u64 	[%rd151+-32], %rd172;
$L__BB1_8:
	st.global.u64 	[%rd152+-32], %rd155;
	ld.local.u64 	%rd156, [%rd150+-24];
	setp.lt.u64 	%p4, %rd156, %rd172;
	@%p4 bra 	$L__BB1_10;
	st.global.u64 	[%rd151+-24], %rd156;
	mov.u64 	%rd156, %rd172;
	bra.uni 	$L__BB1_11;
$L__BB1_10:
	st.global.u64 	[%rd151+-24], %rd172;
$L__BB1_11:
	st.global.u64 	[%rd152+-24], %rd156;
	ld.local.u64 	%rd157, [%rd150+-16];
	setp.lt.u64 	%p5, %rd157, %rd172;
	@%p5 bra 	$L__BB1_13;
	st.global.u64 	[%rd151+-16], %rd157;
	mov.u64 	%rd157, %rd172;
	bra.uni 	$L__BB1_14;
$L__BB1_13:
	st.global.u64 	[%rd151+-16], %rd172;
$L__BB1_14:
	st.global.u64 	[%rd152+-16], %rd157;
	ld.local.u64 	%rd158, [%rd150+-8];
	setp.lt.u64 	%p6, %rd158, %rd172;
	@%p6 bra 	$L__BB1_16;
	st.global.u64 	[%rd151+-8], %rd158;
	mov.u64 	%rd158, %rd172;
	bra.uni 	$L__BB1_17;
$L__BB1_16:
	st.global.u64 	[%rd151+-8], %rd172;
$L__BB1_17:
	st.global.u64 	[%rd152+-8], %rd158;
	ld.local.u64 	%rd159, [%rd150];
	setp.lt.u64 	%p7, %rd159, %rd172;
	@%p7 bra 	$L__BB1_19;
	st.global.u64 	[%rd151], %rd159;
	mov.u64 	%rd159, %rd172;
	bra.uni 	$L__BB1_20;
$L__BB1_19:
	st.global.u64 	[%rd151], %rd172;
$L__BB1_20:
	st.global.u64 	[%rd152], %rd159;
	ld.local.u64 	%rd160, [%rd150+8];
	setp.lt.u64 	%p8, %rd160, %rd172;
	@%p8 bra 	$L__BB1_22;
	st.global.u64 	[%rd151+8], %rd160;
	mov.u64 	%rd160, %rd172;
	bra.uni 	$L__BB1_23;
$L__BB1_22:
	st.global.u64 	[%rd151+8], %rd172;
$L__BB1_23:
	st.global.u64 	[%rd152+8], %rd160;
	ld.local.u64 	%rd161, [%rd150+16];
	setp.lt.u64 	%p9, %rd161, %rd172;
	@%p9 bra 	$L__BB1_25;
	st.global.u64 	[%rd151+16], %rd161;
	mov.u64 	%rd161, %rd172;
	bra.uni 	$L__BB1_26;
$L__BB1_25:
	st.global.u64 	[%rd151+16], %rd172;
$L__BB1_26:
	st.global.u64 	[%rd152+16], %rd161;
	ld.local.u64 	%rd162, [%rd150+24];
	setp.lt.u64 	%p10, %rd162, %rd172;
	@%p10 bra 	$L__BB1_28;
	st.global.u64 	[%rd151+24], %rd162;
	mov.u64 	%rd162, %rd172;
	bra.uni 	$L__BB1_29;
$L__BB1_28:
	st.global.u64 	[%rd151+24], %rd172;
$L__BB1_29:
	st.global.u64 	[%rd152+24], %rd162;
	add.s64 	%rd163, %rd163, 8;
	add.s64 	%rd153, %rd153, -8;
	add.s64 	%rd152, %rd152, 64;
	add.s64 	%rd151, %rd151, 64;
	add.s64 	%rd150, %rd150, 64;
	setp.ne.s64 	%p11, %rd153, 0;
	@%p11 bra 	$L__BB1_5;
$L__BB1_30:
	and.b64  	%rd126, %rd10, 7;
	setp.eq.s64 	%p12, %rd126, 0;
	@%p12 bra 	$L__BB1_59;
	neg.s16 	%rs7, %rs11;
	cvt.u64.u16 	%rd127, %rs7;
	and.b64  	%rd44, %rd127, 7;
	add.s64 	%rd128, %rd44, -1;
	setp.lt.u64 	%p13, %rd128, 3;
	@%p13 bra 	$L__BB1_45;
	add.s64 	%rd45, %rd11, %rd163;
	shl.b64 	%rd129, %rd163, 3;
	add.s64 	%rd46, %rd3, %rd129;
	ld.local.u64 	%rd164, [%rd46];
	setp.lt.u64 	%p14, %rd164, %rd172;
	shl.b64 	%rd130, %rd45, 3;
	add.s64 	%rd48, %rd2, %rd130;
	@%p14 bra 	$L__BB1_34;
	st.global.u64 	[%rd48], %rd164;
	mov.u64 	%rd164, %rd172;
	bra.uni 	$L__BB1_35;
$L__BB1_34:
	st.global.u64 	[%rd48], %rd172;
$L__BB1_35:
	add.s64 	%rd50, %rd1, %rd130;
	st.global.u64 	[%rd50], %rd164;
	ld.local.u64 	%rd165, [%rd46+8];
	setp.lt.u64 	%p15, %rd165, %rd172;
	@%p15 bra 	$L__BB1_37;
	st.global.u64 	[%rd48+8], %rd165;
	mov.u64 	%rd165, %rd172;
	bra.uni 	$L__BB1_38;
$L__BB1_37:
	st.global.u64 	[%rd48+8], %rd172;
$L__BB1_38:
	st.global.u64 	[%rd50+8], %rd165;
	ld.local.u64 	%rd166, [%rd46+16];
	setp.lt.u64 	%p16, %rd166, %rd172;
	@%p16 bra 	$L__BB1_40;
	st.global.u64 	[%rd48+16], %rd166;
	mov.u64 	%rd166, %rd172;
	bra.uni 	$L__BB1_41;
$L__BB1_40:
	st.global.u64 	[%rd48+16], %rd172;
$L__BB1_41:
	st.global.u64 	[%rd50+16], %rd166;
	ld.local.u64 	%rd167, [%rd46+24];
	setp.lt.u64 	%p17, %rd167, %rd172;
	@%p17 bra 	$L__BB1_43;
	st.global.u64 	[%rd48+24], %rd167;
	mov.u64 	%rd167, %rd172;
	bra.uni 	$L__BB1_44;
$L__BB1_43:
	st.global.u64 	[%rd48+24], %rd172;
$L__BB1_44:
	st.global.u64 	[%rd50+24], %rd167;
	add.s64 	%rd163, %rd163, 4;
$L__BB1_45:
	and.b64  	%rd132, %rd44, 3;
	setp.eq.s64 	%p18, %rd132, 0;
	@%p18 bra 	$L__BB1_59;
	and.b16  	%rs8, %rs10, 3;
	setp.eq.s16 	%p19, %rs8, 3;
	@%p19 bra 	$L__BB1_54;
	add.s64 	%rd59, %rd11, %rd163;
	shl.b64 	%rd133, %rd163, 3;
	add.s64 	%rd60, %rd3, %rd133;
	ld.local.u64 	%rd169, [%rd60];
	setp.lt.u64 	%p20, %rd169, %rd172;
	shl.b64 	%rd134, %rd59, 3;
	add.s64 	%rd62, %rd2, %rd134;
	@%p20 bra 	$L__BB1_49;
	st.global.u64 	[%rd62], %rd169;
	mov.u64 	%rd169, %rd172;
	bra.uni 	$L__BB1_50;
$L__BB1_49:
	st.global.u64 	[%rd62], %rd172;
$L__BB1_50:
	add.s64 	%rd64, %rd1, %rd134;
	st.global.u64 	[%rd64], %rd169;
	ld.local.u64 	%rd170, [%rd60+8];
	setp.lt.u64 	%p21, %rd170, %rd172;
	@%p21 bra 	$L__BB1_52;
	st.global.u64 	[%rd62+8], %rd170;
	mov.u64 	%rd170, %rd172;
	bra.uni 	$L__BB1_53;
$L__BB1_52:
	st.global.u64 	[%rd62+8], %rd172;
$L__BB1_53:
	st.global.u64 	[%rd64+8], %rd170;
	add.s64 	%rd163, %rd163, 2;
$L__BB1_54:
	and.b16  	%rs9, %rs10, 1;
	setp.eq.b16 	%p22, %rs9, 1;
	not.pred 	%p23, %p22;
	@%p23 bra 	$L__BB1_59;
	add.s64 	%rd69, %rd11, %rd163;
	shl.b64 	%rd136, %rd163, 3;
	add.s64 	%rd137, %rd3, %rd136;
	ld.local.u64 	%rd70, [%rd137];
	setp.lt.u64 	%p24, %rd70, %rd172;
	@%p24 bra 	$L__BB1_57;
	shl.b64 	%rd138, %rd69, 3;
	add.s64 	%rd139, %rd2, %rd138;
	st.global.u64 	[%rd139], %rd70;
	bra.uni 	$L__BB1_58;
$L__BB1_57:
	shl.b64 	%rd140, %rd69, 3;
	add.s64 	%rd141, %rd2, %rd140;
	st.global.u64 	[%rd141], %rd172;
	mov.u64 	%rd172, %rd70;
$L__BB1_58:
	shl.b64 	%rd142, %rd69, 3;
	add.s64 	%rd143, %rd1, %rd142;
	st.global.u64 	[%rd143], %rd172;
$L__BB1_59:
	not.b64 	%rd144, %rd149;
	add.s64 	%rd145, %rd148, %rd144;
	add.s64 	%rd148, %rd145, 24;
	add.s64 	%rd149, %rd149, 1;
	setp.ne.s64 	%p25, %rd149, 24;
	add.s16 	%rs11, %rs11, 1;
	add.s16 	%rs10, %rs10, 1;
	@%p25 bra 	$L__BB1_3;
	add.s64 	%rd147, %rd147, %rd5;
	setp.lt.u64 	%p26, %rd147, %rd76;
	@%p26 bra 	$L__BB1_2;
$L__BB1_61:
	ret;

}


// ===== COMPILED SASS (sm_100) =====

	.target	sm_100

	.elftype	@"ET_EXEC"


//--------------------- .note.nv.tkinfo           --------------------------
	.section	.note.nv.tkinfo,"",@"SHT_NOTE"
	.sectionflags	@"SHF_NOTE_NV_TKINFO"
	.tkinfo
        /*0018*/ 	.word	0x00000002
        /*0030*/ 	.string	""
        /*0030*/ 	.string	"ptxas"
        /*0030*/ 	.string	"Cuda compilation tools, release 13.0, V13.0.88"
        /*0030*/ 	.string	"Build cuda_13.0.r13.0/compiler.36424714_0"
        /*0030*/ 	.string	"-arch sm_100 -m 64 "



//--------------------- .note.nv.cuinfo           --------------------------
	.section	.note.nv.cuinfo,"",@"SHT_NOTE"
	.sectionflags	@"SHF_NOTE_NV_CUINFO"
        /*0018*/ 	.short	0x0002
        /*001a*/ 	.short	0x0064
        /*001c*/ 	.short	0x0082
	.zero		2


//--------------------- .nv.info                  --------------------------
	.section	.nv.info,"",@"SHT_CUDA_INFO"
	.align	4


	//----- nvinfo : EIATTR_REGCOUNT
	.align		4
        /*0000*/ 	.byte	0x04, 0x2f
        /*0002*/ 	.short	(.L_1 - .L_0)
	.align		4
.L_0:
        /*0004*/ 	.word	index@(_Z14IndexVectorGPUIjEvPKT_S0_PS0_S3_)
        /*0008*/ 	.word	0x00000020


	//----- nvinfo : EIATTR_FRAME_SIZE
	.align		4
.L_1:
        /*000c*/ 	.byte	0x04, 0x11
        /*000e*/ 	.short	(.L_3 - .L_2)
	.align		4
.L_2:
        /*0010*/ 	.word	index@(_Z14IndexVectorGPUIjEvPKT_S0_PS0_S3_)
        /*0014*/ 	.word	0x00000060


	//----- nvinfo : EIATTR_REGCOUNT
	.align		4
.L_3:
        /*0018*/ 	.byte	0x04, 0x2f
        /*001a*/ 	.short	(.L_5 - .L_4)
	.align		4
.L_4:
        /*001c*/ 	.word	index@(_Z14IndexVectorGPUImEvPKT_S0_PS0_S3_)
        /*0020*/ 	.word	0x00000027


	//----- nvinfo : EIATTR_FRAME_SIZE
	.align		4
.L_5:
        /*0024*/ 	.byte	0x04, 0x11
        /*0026*/ 	.short	(.L_7 - .L_6)
	.align		4
.L_6:
        /*0028*/ 	.word	index@(_Z14IndexVectorGPUImEvPKT_S0_PS0_S3_)
        /*002c*/ 	.word	0x000000c0


	//----- nvinfo : EIATTR_MIN_STACK_SIZE
	.align		4
.L_7:
        /*0030*/ 	.byte	0x04, 0x12
        /*0032*/ 	.short	(.L_9 - .L_8)
	.align		4
.L_8:
        /*0034*/ 	.word	index@(_Z14IndexVectorGPUImEvPKT_S0_PS0_S3_)
        /*0038*/ 	.word	0x000000c0


	//----- nvinfo : EIATTR_MIN_STACK_SIZE
	.align		4
.L_9:
        /*003c*/ 	.byte	0x04, 0x12
        /*003e*/ 	.short	(.L_11 - .L_10)
	.align		4
.L_10:
        /*0040*/ 	.word	index@(_Z14IndexVectorGPUIjEvPKT_S0_PS0_S3_)
        /*0044*/ 	.word	0x00000060
.L_11:


//--------------------- .nv.compat                --------------------------
	.section	.nv.compat,"",@"SHT_CUDA_COMPAT_INFO"
	.align	4
        /*0000*/ 	.byte	0x02, 0x09, 0x00, 0x00, 0x02, 0x02, 0x01, 0x00, 0x02, 0x05, 0x05, 0x00, 0x03, 0x07, 0x01, 0x01
        /*0010*/ 	.byte	0x02, 0x03, 0x00, 0x00, 0x02, 0x06, 0x01, 0x00, 0x04, 0x0b, 0x08, 0x00, 0x09, 0x00, 0x00, 0x00
        /*0020*/ 	.byte	0x00, 0x00, 0x00, 0x00


//--------------------- .nv.info._Z14IndexVectorGPUImEvPKT_S0_PS0_S3_ --------------------------
	.section	.nv.info._Z14IndexVectorGPUImEvPKT_S0_PS0_S3_,"",@"SHT_CUDA_INFO"
	.sectionflags	@""
	.align	4


	//----- nvinfo : EIATTR_CUDA_API_VERSION
	.align		4
        /*0000*/ 	.byte	0x04, 0x37
        /*0002*/ 	.short	(.L_13 - .L_12)
.L_12:
        /*0004*/ 	.word	0x00000082


	//----- nvinfo : EIATTR_KPARAM_INFO
	.align		4
.L_13:
        /*0008*/ 	.byte	0x04, 0x17
        /*000a*/ 	.short	(.L_15 - .L_14)
.L_14:
        /*000c*/ 	.word	0x00000000
        /*0010*/ 	.short	0x0003
        /*0012*/ 	.short	0x0018
        /*0014*/ 	.byte	0x00, 0xf5, 0x21, 0x00


	//----- nvinfo : EIATTR_KPARAM_INFO
	.align		4
.L_15:
        /*0018*/ 	.byte	0x04, 0x17
        /*001a*/ 	.short	(.L_17 - .L_16)
.L_16:
        /*001c*/ 	.word	0x00000000
        /*0020*/ 	.short	0x0002
        /*0022*/ 	.short	0x0010
        /*0024*/ 	.byte	0x00, 0xf5, 0x21, 0x00


	//----- nvinfo : EIATTR_KPARAM_INFO
	.align		4
.L_17:
        /*0028*/ 	.byte	0x04, 0x17
        /*002a*/ 	.short	(.L_19 - .L_18)
.L_18:
        /*002c*/ 	.word	0x00000000
        /*0030*/ 	.short	0x0001
        /*0032*/ 	.short	0x0008
        /*0034*/ 	.byte	0x00, 0xf0, 0x21, 0x00


	//----- nvinfo : EIATTR_KPARAM_INFO
	.align		4
.L_19:
        /*0038*/ 	.byte	0x04, 0x17
        /*003a*/ 	.short	(.L_21 - .L_20)
.L_20:
        /*003c*/ 	.word	0x00000000
        /*0040*/ 	.short	0x0000
        /*0042*/ 	.short	0x0000
        /*0044*/ 	.byte	0x00, 0xf5, 0x21, 0x00


	//----- nvinfo : EIATTR_SPARSE_MMA_MASK
	.align		4
.L_21:
        /*0048*/ 	.byte	0x03, 0x50
        /*004a*/ 	.short	0x0000


	//----- nvinfo : EIATTR_MAXREG_COUNT
	.align		4
        /*004c*/ 	.byte	0x03, 0x1b
        /*004e*/ 	.short	0x00ff


	//----- nvinfo : EIATTR_MERCURY_ISA_VERSION
	.align		4
        /*0050*/ 	.byte	0x03, 0x5f
        /*0052*/ 	.short	0x0101


	//----- nvinfo : EIATTR_VRC_CTA_INIT_COUNT
	.align		4
        /*0054*/ 	.byte	0x02, 0x4a
	.zero		1
	.zero		1


	//----- nvinfo : EIATTR_EXIT_INSTR_OFFSETS
	.align		4
        /*0058*/ 	.byte	0x04, 0x1c
        /*005a*/ 	.short	(.L_23 - .L_22)


	//   ....[0]....
.L_22:
        /*005c*/ 	.word	0x00000090


	//   ....[1]....
        /*0060*/ 	.word	0x00001790


	//----- nvinfo : EIATTR_CRS_STACK_SIZE
	.align		4
.L_23:
        /*0064*/ 	.byte	0x04, 0x1e
        /*0066*/ 	.short	(.L_25 - .L_24)
.L_24:
        /*0068*/ 	.word	0x00000000


	//----- nvinfo : EIATTR_CBANK_PARAM_SIZE
	.align		4
.L_25:
        /*006c*/ 	.byte	0x03, 0x19
        /*006e*/ 	.short	0x0020


	//----- nvinfo : EIATTR_PARAM_CBANK
	.align		4
        /*0070*/ 	.byte	0x04, 0x0a
        /*0072*/ 	.short	(.L_27 - .L_26)
	.align		4
.L_26:
        /*0074*/ 	.word	index@(.nv.constant0._Z14IndexVectorGPUImEvPKT_S0_PS0_S3_)
        /*0078*/ 	.short	0x0380
        /*007a*/ 	.short	0x0020


	//----- nvinfo : EIATTR_SW_WAR
	.align		4
.L_27:
        /*007c*/ 	.byte	0x04, 0x36
        /*007e*/ 	.short	(.L_29 - .L_28)
.L_28:
        /*0080*/ 	.word	0x00000008
.L_29:


//--------------------- .nv.info._Z14IndexVectorGPUIjEvPKT_S0_PS0_S3_ --------------------------
	.section	.nv.info._Z14IndexVectorGPUIjEvPKT_S0_PS0_S3_,"",@"SHT_CUDA_INFO"
	.sectionflags	@""
	.align	4


	//----- nvinfo : EIATTR_CUDA_API_VERSION
	.align		4
        /*0000*/ 	.byte	0x04, 0x37
        /*0002*/ 	.short	(.L_31 - .L_30)
.L_30:
        /*0004*/ 	.word	0x00000082


	//----- nvinfo : EIATTR_KPARAM_INFO
	.align		4
.L_31:
        /*0008*/ 	.byte	0x04, 0x17
        /*000a*/ 	.short	(.L_33 - .L_32)
.L_32:
        /*000c*/ 	.word	0x00000000
        /*0010*/ 	.short	0x0003
        /*0012*/ 	.short	0x0018
        /*0014*/ 	.byte	0x00, 0xf5, 0x21, 0x00


	//----- nvinfo : EIATTR_KPARAM_INFO
	.align		4
.L_33:
        /*0018*/ 	.byte	0x04, 0x17
        /*001a*/ 	.short	(.L_35 - .L_34)
.L_34:
        /*001c*/ 	.word	0x00000000
        /*0020*/ 	.short	0x0002
        /*0022*/ 	.short	0x0010
        /*0024*/ 	.byte	0x00, 0xf5, 0x21, 0x00


	//----- nvinfo : EIATTR_KPARAM_INFO
	.align		4
.L_35:
        /*0028*/ 	.byte	0x04, 0x17
        /*002a*/ 	.short	(.L_37 - .L_36)
.L_36:
        /*002c*/ 	.word	0x00000000
        /*0030*/ 	.short	0x0001
        /*0032*/ 	.short	0x0008
        /*0034*/ 	.byte	0x00, 0xf0, 0x11, 0x00


	//----- nvinfo : EIATTR_KPARAM_INFO
	.align		4
.L_37:
        /*0038*/ 	.byte	0x04, 0x17
        /*003a*/ 	.short	(.L_39 - .L_38)
.L_38:
        /*003c*/ 	.word	0x00000000
        /*0040*/ 	.short	0x0000
        /*0042*/ 	.short	0x0000
        /*0044*/ 	.byte	0x00, 0xf5, 0x21, 0x00


	//----- nvinfo : EIATTR_SPARSE_MMA_MASK
	.align		4
.L_39:
        /*0048*/ 	.byte	0x03, 0x50
        /*004a*/ 	.short	0x0000


	//----- nvinfo : EIATTR_MAXREG_COUNT
	.align		4
        /*004c*/ 	.byte	0x03, 0x1b
        /*004e*/ 	.short	0x00ff


	//----- nvinfo : EIATTR_MERCURY_ISA_VERSION
	.align		4
        /*0050*/ 	.byte	0x03, 0x5f
        /*0052*/ 	.short	0x0101


	//----- nvinfo : EIATTR_VRC_CTA_INIT_COUNT
	.align		4
        /*0054*/ 	.byte	0x02, 0x4a
	.zero		1
	.zero		1


	//----- nvinfo : EIATTR_EXIT_INSTR_OFFSETS
	.align		4
        /*0058*/ 	.byte	0x04, 0x1c
        /*005a*/ 	.short	(.L_41 - .L_40)


	//   ....[0]....
.L_40:
        /*005c*/ 	.word	0x00000080


	//   ....[1]....
        /*0060*/ 	.word	0x000012e0


	//----- nvinfo : EIATTR_CRS_STACK_SIZE
	.align		4
.L_41:
        /*0064*/ 	.byte	0x04, 0x1e
        /*0066*/ 	.short	(.L_43 - .L_42)
.L_42:
        /*0068*/ 	.word	0x00000000


	//----- nvinfo : EIATTR_CBANK_PARAM_SIZE
	.align		4
.L_43:
        /*006c*/ 	.byte	0x03, 0x19
        /*006e*/ 	.short	0x0020


	//----- nvinfo : EIATTR_PARAM_CBANK
	.align		4
        /*0070*/ 	.byte	0x04, 0x0a
        /*0072*/ 	.short	(.L_45 - .L_44)
	.align		4
.L_44:
        /*0074*/ 	.word	index@(.nv.constant0._Z14IndexVectorGPUIjEvPKT_S0_PS0_S3_)
        /*0078*/ 	.short	0x0380
        /*007a*/ 	.short	0x0020


	//----- nvinfo : EIATTR_SW_WAR
	.align		4
.L_45:
        /*007c*/ 	.byte	0x04, 0x36
        /*007e*/ 	.short	(.L_47 - .L_46)
.L_46:
        /*0080*/ 	.word	0x00000008
.L_47:


//--------------------- .nv.callgraph             --------------------------
	.section	.nv.callgraph,"",@"SHT_CUDA_CALLGRAPH"
	.align	4
	.sectionentsize	8
	.align		4
        /*0000*/ 	.word	0x00000000
	.align		4
        /*0004*/ 	.word	0xffffffff
	.align		4
        /*0008*/ 	.word	0x00000000
	.align		4
        /*000c*/ 	.word	0xfffffffe
	.align		4
        /*0010*/ 	.word	0x00000000
	.align		4
        /*0014*/ 	.word	0xfffffffd
	.align		4
        /*0018*/ 	.word	0x00000000
	.align		4
        /*001c*/ 	.word	0xfffffffc


//--------------------- .text._Z14IndexVectorGPUImEvPKT_S0_PS0_S3_ --------------------------
	.section	.text._Z14IndexVectorGPUImEvPKT_S0_PS0_S3_,"ax",@progbits
	.align	128
        .global         _Z14IndexVectorGPUImEvPKT_S0_PS0_S3_
        .type           _Z14IndexVectorGPUImEvPKT_S0_PS0_S3_,@function
        .size           _Z14IndexVectorGPUImEvPKT_S0_PS0_S3_,(.L_x_16 - _Z14IndexVectorGPUImEvPKT_S0_PS0_S3_)
        .other          _Z14IndexVectorGPUImEvPKT_S0_PS0_S3_,@"STO_CUDA_ENTRY STV_DEFAULT"
_Z14IndexVectorGPUImEvPKT_S0_PS0_S3_:
.text._Z14IndexVectorGPUImEvPKT_S0_PS0_S3_:
[----:B------:R-:W0:Y:S01]  /*0000*/  LDC R1, c[0x0][0x37c] ;  /* 0x0000df00ff017b82 */ /* 0x000e220000000800 */
[----:B------:R-:W1:Y:S01]  /*0010*/  S2R R0, SR_TID.X ;  /* 0x0000000000007919 */ /* 0x000e620000002100 */
[----:B------:R-:W1:Y:S01]  /*0020*/  LDCU UR4, c[0x0][0x360] ;  /* 0x00006c00ff0477ac */ /* 0x000e620008000800 */
[----:B0-----:R-:W-:Y:S01]  /*0030*/  VIADD R1, R1, 0xffffff40 ;  /* 0xffffff4001017836 */ /* 0x001fe20000000000 */
[----:B------:R-:W1:Y:S01]  /*0040*/  S2R R3, SR_CTAID.X ;  /* 0x0000000000037919 */ /* 0x000e620000002500 */
[----:B------:R-:W0:Y:S01]  /*0050*/  LDCU.64 UR6, c[0x0][0x388] ;  /* 0x00007100ff0677ac */ /* 0x000e220008000a00 */
[----:B-1----:R-:W-:-:S05]  /*0060*/  IMAD R0, R3, UR4, R0 ;  /* 0x0000000403007c24 */ /* 0x002fca000f8e0200 */
[----:B0-----:R-:W-:-:S04]  /*0070*/  ISETP.GE.U32.AND P0, PT, R0, UR6, PT ;  /* 0x0000000600007c0c */ /* 0x001fc8000bf06070 */
[----:B------:R-:W-:-:S13]  /*0080*/  ISETP.GE.U32.AND.EX P0, PT, RZ, UR7, PT, P0 ;  /* 0x00000007ff007c0c */ /* 0x000fda000bf06100 */
[----:B------:R-:W-:Y:S05]  /*0090*/  @P0 EXIT ;  /* 0x000000000000094d */ /* 0x000fea0003800000 */
[----:B------:R-:W0:Y:S01]  /*00a0*/  LDCU UR5, c[0x0][0x370] ;  /* 0x00006e00ff0577ac */ /* 0x000e220008000800 */
[----:B------:R-:W-:Y:S01]  /*00b0*/  IMAD.MOV.U32 R3, RZ, RZ, RZ ;  /* 0x000000ffff037224 */ /* 0x000fe200078e00ff */
[----:B------:R-:W1:Y:S01]  /*00c0*/  LDCU.64 UR6, c[0x0][0x358] ;  /* 0x00006b00ff0677ac */ /* 0x000e620008000a00 */
[----:B0-----:R-:W-:-:S12]  /*00d0*/  UIMAD UR4, UR4, UR5, URZ ;  /* 0x00000005040472a4 */ /* 0x001fd8000f8e02ff */
.L_x_6:
[----:B------:R-:W0:Y:S02]  /*00e0*/  LDCU.128 UR8, c[0x0][0x380] ;  /* 0x00007000ff0877ac */ /* 0x000e240008000c00 */
[----:B0-----:R-:W-:-:S04]  /*00f0*/  LEA R4, P0, R0, UR8, 0x6 ;  /* 0x0000000800047c11 */ /* 0x001fc8000f8030ff */
[----:B------:R-:W-:-:S05]  /*0100*/  LEA.HI.X R5, R0, UR9, R3, 0x6, P0 ;  /* 0x0000000900057c11 */ /* 0x000fca00080f3403 */
[----:B-1----:R-:W2:Y:S04]  /*0110*/  LDG.E.64 R20, desc[UR6][R4.64] ;  /* 0x0000000604147981 */ /* 0x002ea8000c1e1b00 */
[----:B------:R-:W3:Y:S04]  /*0120*/  LDG.E.64 R24, desc[UR6][R4.64+0x8] ;  /* 0x0000080604187981 */ /* 0x000ee8000c1e1b00 */
[----:B------:R-:W4:Y:S04]  /*0130*/  LDG.E.64 R8, desc[UR6][R4.64+0x10] ;  /* 0x0000100604087981 */ /* 0x000f28000c1e1b00 */
[----:B------:R-:W5:Y:S04]  /*0140*/  LDG.E.64 R12, desc[UR6][R4.64+0x18] ;  /* 0x00001806040c7981 */ /* 0x000f68000c1e1b00 */
[----:B------:R-:W5:Y:S04]  /*0150*/  LDG.E.64 R10, desc[UR6][R4.64+0x20] ;  /* 0x00002006040a7981 */ /* 0x000f68000c1e1b00 */
[----:B------:R-:W5:Y:S04]  /*0160*/  LDG.E.64 R18, desc[UR6][R4.64+0x28] ;  /* 0x0000280604127981 */ /* 0x000f68000c1e1b00 */
[----:B------:R-:W5:Y:S04]  /*0170*/  LDG.E.64 R16, desc[UR6][R4.64+0x30] ;  /* 0x0000300604107981 */ /* 0x000f68000c1e1b00 */
[----:B------:R0:W5:Y:S01]  /*0180*/  LDG.E.64 R14, desc[UR6][R4.64+0x38] ;  /* 0x00003806040e7981 */ /* 0x000162000c1e1b00 */
[----:B--2---:R-:W-:-:S02]  /*0190*/  IMAD R29, R21, 0x3, RZ ;  /* 0x00000003151d7824 */ /* 0x004fc400078e02ff */
[----:B------:R-:W-:-:S04]  /*01a0*/  IMAD.WIDE.U32 R20, R20, 0x3, RZ ;  /* 0x0000000314147825 */ /* 0x000fc800078e00ff */
[----:B------:R-:W-:Y:S01]  /*01b0*/  IMAD.IADD R29, R21, 0x1, R29 ;  /* 0x00000001151d7824 */ /* 0x000fe200078e021d */
[C---:B------:R-:W-:Y:S01]  /*01c0*/  IADD3 R22, P0, PT, R20.reuse, -0x2, RZ ;  /* 0xfffffffe14167810 */ /* 0x040fe20007f1e0ff */
[----:B---3--:R-:W-:Y:S01]  /*01d0*/  IMAD R27, R25, 0x3, RZ ;  /* 0x00000003191b7824 */ /* 0x008fe200078e02ff */
[----:B------:R-:W-:Y:S01]  /*01e0*/  IADD3 R6, P1, PT, R20, -0x1, RZ ;  /* 0xffffffff14067810 */ /* 0x000fe20007f3e0ff */
[----:B------:R-:W-:Y:S01]  /*01f0*/  IMAD.WIDE.U32 R24, R24, 0x3, RZ ;  /* 0x0000000318187825 */ /* 0x000fe200078e00ff */
[C---:B------:R-:W-:Y:S02]  /*0200*/  IADD3.X R23, PT, PT, R29.reuse, -0x1, RZ, P0, !PT ;  /* 0xffffffff1d177810 */ /* 0x040fe400007fe4ff */
[----:B------:R-:W-:Y:S01]  /*0210*/  IADD3.X R7, PT, PT, R29, -0x1, RZ, P1, !PT ;  /* 0xffffffff1d077810 */ /* 0x000fe20000ffe4ff */
[----:B------:R-:W-:Y:S01]  /*0220*/  IMAD.IADD R27, R25, 0x1, R27 ;  /* 0x00000001191b7824 */ /* 0x000fe200078e021b */
[C---:B------:R-:W-:Y:S01]  /*0230*/  IADD3 R2, P2, PT, R24.reuse, -0x2, RZ ;  /* 0xfffffffe18027810 */ /* 0x040fe20007f5e0ff */
[----:B0-----:R-:W-:Y:S01]  /*0240*/  IMAD.MOV.U32 R4, RZ, RZ, R22 ;  /* 0x000000ffff047224 */ /* 0x001fe200078e0016 */
[----:B------:R-:W-:Y:S01]  /*0250*/  IADD3 R22, P0, PT, R24, -0x1, RZ ;  /* 0xffffffff18167810 */ /* 0x000fe20007f1e0ff */
[----:B------:R-:W-:Y:S01]  /*0260*/  IMAD.MOV.U32 R5, RZ, RZ, R23 ;  /* 0x000000ffff057224 */ /* 0x000fe200078e0017 */
[----:B------:R-:W-:Y:S01]  /*0270*/  IADD3.X R21, PT, PT, R27, -0x1, RZ, P2, !PT ;  /* 0xffffffff1b157810 */ /* 0x000fe200017fe4ff */
[----:B----4-:R-:W-:-:S02]  /*0280*/  IMAD R23, R9, 0x3, RZ ;  /* 0x0000000309177824 */ /* 0x010fc400078e02ff */
[----:B------:R-:W-:Y:S01]  /*0290*/  IMAD.WIDE.U32 R8, R8, 0x3, RZ ;  /* 0x0000000308087825 */ /* 0x000fe200078e00ff */
[----:B------:R0:W-:Y:S03]  /*02a0*/  STL.128 [R1], R4 ;  /* 0x0000000401007387 */ /* 0x0001e60000100c00 */
[----:B------:R-:W-:Y:S01]  /*02b0*/  IMAD.IADD R23, R9, 0x1, R23 ;  /* 0x0000000109177824 */ /* 0x000fe200078e0217 */
[----:B------:R-:W-:Y:S01]  /*02c0*/  IADD3.X R9, PT, PT, R27, -0x1, RZ, P0, !PT ;  /* 0xffffffff1b097810 */ /* 0x000fe200007fe4ff */
[----:B-----5:R-:W-:Y:S02]  /*02d0*/  IMAD R25, R13, 0x3, RZ ;  /* 0x000000030d197824 */ /* 0x020fe400078e02ff */
[----:B------:R-:W-:-:S04]  /*02e0*/  IMAD.WIDE.U32 R12, R12, 0x3, RZ ;  /* 0x000000030c0c7825 */ /* 0x000fc800078e00ff */
[----:B------:R-:W-:Y:S02]  /*02f0*/  IMAD.IADD R13, R13, 0x1, R25 ;  /* 0x000000010d0d7824 */ /* 0x000fe400078e0219 */
[----:B0-----:R-:W-:Y:S01]  /*0300*/  IMAD.MOV.U32 R4, RZ, RZ, R20 ;  /* 0x000000ffff047224 */ /* 0x001fe200078e0014 */
[C---:B------:R-:W-:Y:S01]  /*0310*/  IADD3 R20, P2, PT, R8.reuse, -0x1, RZ ;  /* 0xffffffff08147810 */ /* 0x040fe20007f5e0ff */
[----:B------:R-:W-:Y:S02]  /*0320*/  IMAD.MOV.U32 R5, RZ, RZ, R29 ;  /* 0x000000ffff057224 */ /* 0x000fe400078e001d */
[----:B------:R-:W-:Y:S01]  /*0330*/  IMAD.MOV.U32 R6, RZ, RZ, R2 ;  /* 0x000000ffff067224 */ /* 0x000fe200078e0002 */
[----:B------:R-:W-:Y:S01]  /*0340*/  IADD3.X R25, PT, PT, R23, -0x1, RZ, P2, !PT ;  /* 0xffffffff17197810 */ /* 0x000fe200017fe4ff */
[----:B------:R-:W-:Y:S01]  /*0350*/  IMAD.MOV.U32 R7, RZ, RZ, R21 ;  /* 0x000000ffff077224 */ /* 0x000fe200078e0015 */
[----:B------:R-:W-:Y:S02]  /*0360*/  IADD3 R21, P1, PT, R8, -0x2, RZ ;  /* 0xfffffffe08157810 */ /* 0x000fe40007f3e0ff */
[----:B------:R-:W-:-:S02]  /*0370*/  IADD3 R2, P0, PT, R12, -0x2, RZ ;  /* 0xfffffffe0c027810 */ /* 0x000fc40007f1e0ff */
[----:B------:R0:W-:Y:S02]  /*0380*/  STL.128 [R1+0x10], R4 ;  /* 0x0000100401007387 */ /* 0x0001e40000100c00 */
[----:B0-----:R-:W-:Y:S01]  /*0390*/  IMAD.MOV.U32 R6, RZ, RZ, R24 ;  /* 0x000000ffff067224 */ /* 0x001fe200078e0018 */
[----:B------:R-:W-:Y:S01]  /*03a0*/  IADD3.X R24, PT, PT, R23, -0x1, RZ, P1, !PT ;  /* 0xffffffff17187810 */ /* 0x000fe20000ffe4ff */
[----:B------:R-:W-:Y:S02]  /*03b0*/  IMAD.MOV.U32 R7, RZ, RZ, R27 ;  /* 0x000000ffff077224 */ /* 0x000fe400078e001b */
[----:B------:R-:W-:Y:S02]  /*03c0*/  IMAD.MOV.U32 R4, RZ, RZ, R22 ;  /* 0x000000ffff047224 */ /* 0x000fe400078e0016 */
[----:B------:R-:W-:Y:S01]  /*03d0*/  IMAD.MOV.U32 R5, RZ, RZ, R9 ;  /* 0x000000ffff057224 */ /* 0x000fe200078e0009 */
[----:B------:R-:W-:-:S04]  /*03e0*/  IADD3.X R9, PT, PT, R13, -0x1, RZ, P0, !PT ;  /* 0xffffffff0d097810 */ /* 0x000fc800007fe4ff */
[----:B------:R0:W-:Y:S02]  /*03f0*/  STL.128 [R1+0x20], R4 ;  /* 0x0000200401007387 */ /* 0x0001e40000100c00 */
[----:B0-----:R-:W-:Y:S02]  /*0400*/  IMAD.MOV.U32 R4, RZ, RZ, R21 ;  /* 0x000000ffff047224 */ /* 0x001fe400078e0015 */
[----:B------:R-:W-:Y:S02]  /*0410*/  IMAD.MOV.U32 R5, RZ, RZ, R24 ;  /* 0x000000ffff057224 */ /* 0x000fe400078e0018 */
[----:B------:R-:W-:Y:S01]  /*0420*/  IMAD.MOV.U32 R6, RZ, RZ, R20 ;  /* 0x000000ffff067224 */ /* 0x000fe200078e0014 */
[----:B------:R-:W-:Y:S01]  /*0430*/  IADD3 R20, P0, PT, R12, -0x1, RZ ;  /* 0xffffffff0c147810 */ /* 0x000fe20007f1e0ff */
[----:B------:R-:W-:Y:S02]  /*0440*/  IMAD.MOV.U32 R7, RZ, RZ, R25 ;  /* 0x000000ffff077224 */ /* 0x000fe400078e0019 */
[----:B------:R-:W-:-:S02]  /*0450*/  IMAD R21, R11, 0x3, RZ ;  /* 0x000000030b157824 */ /* 0x000fc400078e02ff */
[----:B------:R-:W-:Y:S01]  /*0460*/  IMAD.WIDE.U32 R10, R10, 0x3, RZ ;  /* 0x000000030a0a7825 */ /* 0x000fe200078e00ff */
[----:B------:R0:W-:Y:S03]  /*0470*/  STL.128 [R1+0x30], R4 ;  /* 0x0000300401007387 */ /* 0x0001e60000100c00 */
[----:B------:R-:W-:Y:S01]  /*0480*/  IMAD.IADD R21, R11, 0x1, R21 ;  /* 0x000000010b157824 */ /* 0x000fe200078e0215 */
[----:B------:R-:W-:Y:S01]  /*0490*/  IADD3.X R11, PT, PT, R13, -0x1, RZ, P0, !PT ;  /* 0xffffffff0d0b7810 */ /* 0x000fe200007fe4ff */
[----:B0-----:R-:W-:Y:S02]  /*04a0*/  IMAD.MOV.U32 R4, RZ, RZ, R8 ;  /* 0x000000ffff047224 */ /* 0x001fe400078e0008 */
[----:B------:R-:W-:Y:S02]  /*04b0*/  IMAD.MOV.U32 R5, RZ, RZ, R23 ;  /* 0x000000ffff057224 */ /* 0x000fe400078e0017 */
[----:B------:R-:W-:-:S02]  /*04c0*/  IMAD.MOV.U32 R6, RZ, RZ, R2 ;  /* 0x000000ffff067224 */ /* 0x000fc400078e0002 */
[----:B------:R-:W-:Y:S02]  /*04d0*/  IMAD.MOV.U32 R7, RZ, RZ, R9 ;  /* 0x000000ffff077224 */ /* 0x000fe400078e0009 */
[----:B------:R-:W-:Y:S01]  /*04e0*/  IMAD R23, R19, 0x3, RZ ;  /* 0x0000000313177824 */ /* 0x000fe200078e02ff */
[----:B------:R-:W-:Y:S01]  /*04f0*/  IADD3 R19, P1, PT, R10, -0x2, RZ ;  /* 0xfffffffe0a137810 */ /* 0x000fe20007f3e0ff */
[----:B------:R-:W-:Y:S01]  /*0500*/  IMAD.WIDE.U32 R8, R18, 0x3, RZ ;  /* 0x0000000312087825 */ /* 0x000fe200078e00ff */
[----:B------:R-:W-:Y:S01]  /*0510*/  IADD3 R18, P2, PT, R10, -0x1, RZ ;  /* 0xffffffff0a127810 */ /* 0x000fe20007f5e0ff */
[----:B------:R0:W-:Y:S02]  /*0520*/  STL.128 [R1+0x40], R4 ;  /* 0x0000400401007387 */ /* 0x0001e40000100c00 */
[----:B------:R-:W-:Y:S01]  /*0530*/  IMAD.IADD R9, R9, 0x1, R23 ;  /* 0x0000000109097824 */ /* 0x000fe200078e0217 */
[----:B------:R-:W-:Y:S01]  /*0540*/  IADD3 R2, P0, PT, R8, -0x2, RZ ;  /* 0xfffffffe08027810 */ /* 0x000fe20007f1e0ff */
[----:B0-----:R-:W-:Y:S01]  /*0550*/  IMAD.MOV.U32 R6, RZ, RZ, R12 ;  /* 0x000000ffff067224 */ /* 0x001fe200078e000c */
[----:B------:R-:W-:Y:S01]  /*0560*/  MOV R5, R11 ;  /* 0x0000000b00057202 */ /* 0x000fe20000000f00 */
[----:B------:R-:W-:Y:S01]  /*0570*/  IMAD.MOV.U32 R7, RZ, RZ, R13 ;  /* 0x000000ffff077224 */ /* 0x000fe200078e000d */
[C---:B------:R-:W-:Y:S01]  /*0580*/  IADD3.X R12, PT, PT, R21.reuse, -0x1, RZ, P1, !PT ;  /* 0xffffffff150c7810 */ /* 0x040fe20000ffe4ff */
[----:B------:R-:W-:Y:S01]  /*0590*/  IMAD.MOV.U32 R4, RZ, RZ, R20 ;  /* 0x000000ffff047224 */ /* 0x000fe200078e0014 */
[----:B------:R-:W-:-:S02]  /*05a0*/  IADD3.X R13, PT, PT, R21, -0x1, RZ, P2, !PT ;  /* 0xffffffff150d7810 */ /* 0x000fc400017fe4ff */
[----:B------:R-:W-:Y:S02]  /*05b0*/  IADD3.X R11, PT, PT, R9, -0x1, RZ, P0, !PT ;  /* 0xffffffff090b7810 */ /* 0x000fe400007fe4ff */
[----:B------:R0:W-:Y:S02]  /*05c0*/  STL.128 [R1+0x50], R4 ;  /* 0x0000500401007387 */ /* 0x0001e40000100c00 */
[----:B0-----:R-:W-:Y:S02]  /*05d0*/  IMAD.MOV.U32 R4, RZ, RZ, R19 ;  /* 0x000000ffff047224 */ /* 0x001fe400078e0013 */
[----:B------:R-:W-:Y:S02]  /*05e0*/  IMAD.MOV.U32 R5, RZ, RZ, R12 ;  /* 0x000000ffff057224 */ /* 0x000fe400078e000c */
[----:B------:R-:W-:Y:S02]  /*05f0*/  IMAD.MOV.U32 R6, RZ, RZ, R18 ;  /* 0x000000ffff067224 */ /* 0x000fe400078e0012 */
[----:B------:R-:W-:-:S02]  /*0600*/  IMAD.MOV.U32 R7, RZ, RZ, R13 ;  /* 0x000000ffff077224 */ /* 0x000fc400078e000d */
[----:B------:R-:W-:Y:S02]  /*0610*/  IMAD R19, R17, 0x3, RZ ;  /* 0x0000000311137824 */ /* 0x000fe400078e02ff */
[----:B------:R-:W-:Y:S01]  /*0620*/  IMAD.WIDE.U32 R12, R16, 0x3, RZ ;  /* 0x00000003100c7825 */ /* 0x000fe200078e00ff */
[----:B------:R0:W-:Y:S03]  /*0630*/  STL.128 [R1+0x60], R4 ;  /* 0x0000600401007387 */ /* 0x0001e60000100c00 */
[----:B------:R-:W-:Y:S02]  /*0640*/  IMAD.IADD R19, R13, 0x1, R19 ;  /* 0x000000010d137824 */ /* 0x000fe400078e0213 */
[----:B------:R-:W-:Y:S02]  /*0650*/  IMAD R17, R15, 0x3, RZ ;  /* 0x000000030f117824 */ /* 0x000fe400078e02ff */
[----:B------:R-:W-:-:S04]  /*0660*/  IMAD.WIDE.U32 R14, R14, 0x3, RZ ;  /* 0x000000030e0e7825 */ /* 0x000fc800078e00ff */
[----:B------:R-:W-:Y:S02]  /*0670*/  IMAD.IADD R17, R15, 0x1, R17 ;  /* 0x000000010f117824 */ /* 0x000fe400078e0211 */
[----:B0-----:R-:W-:Y:S01]  /*0680*/  IMAD.MOV.U32 R4, RZ, RZ, R10 ;  /* 0x000000ffff047224 */ /* 0x001fe200078e000a */
[----:B------:R-:W-:Y:S01]  /*0690*/  IADD3 R10, P2, PT, R12, -0x1, RZ ;  /* 0xffffffff0c0a7810 */ /* 0x000fe20007f5e0ff */
[----:B------:R-:W-:Y:S02]  /*06a0*/  IMAD.MOV.U32 R5, RZ, RZ, R21 ;  /* 0x000000ffff057224 */ /* 0x000fe400078e0015 */
[----:B------:R-:W-:Y:S01]  /*06b0*/  IMAD.MOV.U32 R6, RZ, RZ, R2 ;  /* 0x000000ffff067224 */ /* 0x000fe200078e0002 */
[----:B------:R-:W-:Y:S01]  /*06c0*/  IADD3 R2, P0, PT, R8, -0x1, RZ ;  /* 0xffffffff08027810 */ /* 0x000fe20007f1e0ff */
[----:B------:R-:W-:Y:S01]  /*06d0*/  IMAD.MOV.U32 R7, RZ, RZ, R11 ;  /* 0x000000ffff077224 */ /* 0x000fe200078e000b */
[----:B------:R-:W-:Y:S02]  /*06e0*/  IADD3 R11, P1, PT, R12, -0x2, RZ ;  /* 0xfffffffe0c0b7810 */ /* 0x000fe40007f3e0ff */
[----:B------:R-:W-:-:S02]  /*06f0*/  IADD3.X R13, PT, PT, R19, -0x1, RZ, P2, !PT ;  /* 0xffffffff130d7810 */ /* 0x000fc400017fe4ff */
[----:B------:R0:W-:Y:S01]  /*0700*/  STL.128 [R1+0x70], R4 ;  /* 0x0000700401007387 */ /* 0x0001e20000100c00 */
[----:B------:R-:W-:Y:S01]  /*0710*/  IADD3.X R18, PT, PT, R19, -0x1, RZ, P1, !PT ;  /* 0xffffffff13127810 */ /* 0x000fe20000ffe4ff */
[----:B0-----:R-:W-:Y:S01]  /*0720*/  IMAD.MOV.U32 R7, RZ, RZ, R9 ;  /* 0x000000ffff077224 */ /* 0x001fe200078e0009 */
[----:B------:R-:W-:Y:S01]  /*0730*/  IADD3.X R9, PT, PT, R9, -0x1, RZ, P0, !PT ;  /* 0xffffffff09097810 */ /* 0x000fe200007fe4ff */
[----:B------:R-:W-:Y:S01]  /*0740*/  IMAD.MOV.U32 R6, RZ, RZ, R8 ;  /* 0x000000ffff067224 */ /* 0x000fe200078e0008 */
[----:B------:R-:W-:Y:S01]  /*0750*/  IADD3 R15, P0, PT, R14, -0x2, RZ ;  /* 0xfffffffe0e0f7810 */ /* 0x000fe20007f1e0ff */
[----:B------:R-:W-:Y:S02]  /*0760*/  IMAD.MOV.U32 R8, RZ, RZ, R11 ;  /* 0x000000ffff087224 */ /* 0x000fe400078e000b */
[----:B------:R-:W-:Y:S01]  /*0770*/  IMAD.MOV.U32 R5, RZ, RZ, R9 ;  /* 0x000000ffff057224 */ /* 0x000fe200078e0009 */
[----:B------:R-:W-:Y:S01]  /*0780*/  IADD3.X R16, PT, PT, R17, -0x1, RZ, P0, !PT ;  /* 0xffffffff11107810 */ /* 0x000fe200007fe4ff */
[----:B------:R-:W-:-:S02]  /*0790*/  IMAD.MOV.U32 R9, RZ, RZ, R18 ;  /* 0x000000ffff097224 */ /* 0x000fc400078e0012 */
[----:B------:R-:W-:Y:S02]  /*07a0*/  IMAD.MOV.U32 R11, RZ, RZ, R13 ;  /* 0x000000ffff0b7224 */ /* 0x000fe400078e000d */
[----:B------:R-:W-:Y:S01]  /*07b0*/  IMAD.MOV.U32 R4, RZ, RZ, R2 ;  /* 0x000000ffff047224 */ /* 0x000fe200078e0002 */
[----:B------:R-:W-:Y:S02]  /*07c0*/  IADD3 R2, P1, PT, R14, -0x1, RZ ;  /* 0xffffffff0e027810 */ /* 0x000fe40007f3e0ff */
[----:B------:R0:W-:Y:S02]  /*07d0*/  STL.128 [R1+0x90], R8 ;  /* 0x0000900801007387 */ /* 0x0001e40000100c00 */
[----:B------:R-:W-:Y:S02]  /*07e0*/  IADD3.X R13, PT, PT, R17, -0x1, RZ, P1, !PT ;  /* 0xffffffff110d7810 */ /* 0x000fe40000ffe4ff */
[----:B------:R1:W-:Y:S01]  /*07f0*/  STL.128 [R1+0x80], R4 ;  /* 0x0000800401007387 */ /* 0x0003e20000100c00 */
[----:B0-----:R-:W-:Y:S01]  /*0800*/  IMAD.MOV.U32 R8, RZ, RZ, R12 ;  /* 0x000000ffff087224 */ /* 0x001fe200078e000c */
[----:B------:R-:W-:Y:S01]  /*0810*/  MOV R12, R2 ;  /* 0x00000002000c7202 */ /* 0x000fe20000000f00 */
[----:B------:R-:W-:-:S02]  /*0820*/  IMAD.MOV.U32 R10, RZ, RZ, R15 ;  /* 0x000000ffff0a7224 */ /* 0x000fc400078e000f */
[----:B------:R-:W-:Y:S01]  /*0830*/  IMAD.MOV.U32 R15, RZ, RZ, R17 ;  /* 0x000000ffff0f7224 */ /* 0x000fe200078e0011 */
[----:B-1----:R-:W-:Y:S01]  /*0840*/  CS2R R6, SRZ ;  /* 0x0000000000067805 */ /* 0x002fe2000001ff00 */
[----:B------:R-:W-:Y:S01]  /*0850*/  IMAD.MOV.U32 R2, RZ, RZ, R0 ;  /* 0x000000ffff027224 */ /* 0x000fe200078e0000 */
[----:B------:R-:W-:Y:S01]  /*0860*/  IADD3 R0, P1, PT, R0, UR4, RZ ;  /* 0x0000000400007c10 */ /* 0x000fe2000ff3e0ff */
[----:B------:R-:W-:Y:S01]  /*0870*/  IMAD.MOV.U32 R9, RZ, RZ, R19 ;  /* 0x000000ffff097224 */ /* 0x000fe200078e0013 */
[----:B------:R-:W-:Y:S01]  /*0880*/  STL.128 [R1+0xb0], R12 ;  /* 0x0000b00c01007387 */ /* 0x000fe20000100c00 */
[----:B------:R-:W-:Y:S01]  /*0890*/  IMAD.MOV.U32 R11, RZ, RZ, R16 ;  /* 0x000000ffff0b7224 */ /* 0x000fe200078e0010 */
[----:B------:R-:W-:Y:S01]  /*08a0*/  ISETP.GE.U32.AND P0, PT, R0, UR10, PT ;  /* 0x0000000a00007c0c */ /* 0x000fe2000bf06070 */
[----:B------:R-:W-:Y:S01]  /*08b0*/  IMAD.MOV.U32 R4, RZ, RZ, R3 ;  /* 0x000000ffff047224 */ /* 0x000fe200078e0003 */
[----:B------:R-:W-:Y:S01]  /*08c0*/  PRMT R5, RZ, 0x7610, R5 ;  /* 0x00007610ff057816 */ /* 0x000fe20000000005 */
[----:B------:R-:W-:Y:S01]  /*08d0*/  IMAD.X R3, RZ, RZ, R3, P1 ;  /* 0x000000ffff037224 */ /* 0x000fe200008e0603 */
[----:B------:R0:W-:Y:S04]  /*08e0*/  STL.128 [R1+0xa0], R8 ;  /* 0x0000a00801007387 */ /* 0x0001e80000100c00 */
[----:B------:R-:W-:-:S02]  /*08f0*/  ISETP.GE.U32.AND.EX P0, PT, R3, UR11, PT, P0 ;  /* 0x0000000b03007c0c */ /* 0x000fc4000bf06100 */
[----:B0-----:R-:W-:Y:S02]  /*0900*/  PRMT R8, RZ, 0x7610, R8 ;  /* 0x00007610ff087816 */ /* 0x001fe40000000008 */
[----:B------:R-:W-:-:S09]  /*0910*/  CS2R R10, SRZ ;  /* 0x00000000000a7805 */ /* 0x000fd2000001ff00 */
.L_x_5:
[----:B------:R-:W-:-:S05]  /*0920*/  IMAD.U32 R34, R10, 0x8, R1 ;  /* 0x000000080a227824 */ /* 0x000fca00078e0001 */
[----:B------:R0:W5:Y:S01]  /*0930*/  LDL.64 R12, [R34] ;  /* 0x00000000220c7983 */ /* 0x0001620000100a00 */
[----:B------:R-:W-:Y:S01]  /*0940*/  IADD3 R9, P2, PT, R10, -0x11, RZ ;  /* 0xffffffef0a097810 */ /* 0x000fe20007f5e0ff */
[----:B------:R-:W-:Y:S02]  /*0950*/  IMAD R32, R4, 0x12c, RZ ;  /* 0x0000012c04207824 */ /* 0x000fe400078e02ff */
[----:B------:R-:W-:Y:S01]  /*0960*/  IMAD.MOV.U32 R33, RZ, RZ, R11 ;  /* 0x000000ffff217224 */ /* 0x000fe200078e000b */
[----:B------:R-:W-:Y:S01]  /*0970*/  ISETP.GE.U32.AND P1, PT, R9, 0x7, PT ;  /* 0x000000070900780c */ /* 0x000fe20003f26070 */
[----:B------:R-:W-:Y:S01]  /*0980*/  IMAD.WIDE.U32 R14, R2, 0x12c, R6 ;  /* 0x0000012c020e7825 */ /* 0x000fe200078e0006 */
[----:B------:R-:W-:Y:S02]  /*0990*/  IADD3.X R9, PT, PT, R11, -0x1, RZ, P2, !PT ;  /* 0xffffffff0b097810 */ /* 0x000fe400017fe4ff */
[----:B------:R-:W-:Y:S02]  /*09a0*/  IADD3 R36, P2, PT, -R10, 0x18, RZ ;  /* 0x000000180a247810 */ /* 0x000fe40007f5e1ff */
[----:B------:R-:W-:Y:S01]  /*09b0*/  ISETP.GE.U32.AND.EX P1, PT, R9, RZ, PT, P1 ;  /* 0x000000ff0900720c */ /* 0x000fe20003f26110 */
[----:B------:R-:W-:Y:S01]  /*09c0*/  IMAD.MOV.U32 R9, RZ, RZ, R10 ;  /* 0x000000ffff097224 */ /* 0x000fe200078e000a */
[----:B------:R-:W-:Y:S01]  /*09d0*/  LOP3.LUT P4, RZ, R36, 0x7, RZ, 0xc0, !PT ;  /* 0x0000000724ff7812 */ /* 0x000fe2000788c0ff */
[----:B------:R-:W-:-:S10]  /*09e0*/  IMAD.X R35, RZ, RZ, ~R11, P2 ;  /* 0x000000ffff237224 */ /* 0x000fd400010e0e0b */
[----:B0-----:R-:W-:Y:S05]  /*09f0*/  @!P1 BRA `(.L_x_0) ;  /* 0x0000000400809947 */ /* 0x001fea0003800000 */
[----:B------:R-:W0:Y:S01]  /*0a00*/  LDCU.128 UR8, c[0x0][0x390] ;  /* 0x00007200ff0877ac */ /* 0x000e220008000c00 */
[----:B------:R-:W-:Y:S01]  /*0a10*/  IMAD.WIDE.U32 R16, R2, 0x12c, R10 ;  /* 0x0000012c02107825 */ /* 0x000fe200078e000a */
[----:B------:R-:W-:-:S03]  /*0a20*/  LOP3.LUT R36, R36, 0xfffffff8, RZ, 0xc0, !PT ;  /* 0xfffffff824247812 */ /* 0x000fc600078ec0ff */
[----:B------:R-:W-:Y:S01]  /*0a30*/  VIADD R34, R34, 0x20 ;  /* 0x0000002022227836 */ /* 0x000fe20000000000 */
[----:B------:R-:W-:Y:S01]  /*0a40*/  IADD3 R24, P1, PT, R6, R16, RZ ;  /* 0x0000001006187210 */ /* 0x000fe20007f3e0ff */
[----:B------:R-:W-:Y:S02]  /*0a50*/  IMAD.MOV.U32 R9, RZ, RZ, R10 ;  /* 0x000000ffff097224 */ /* 0x000fe400078e000a */
[----:B------:R-:W-:Y:S01]  /*0a60*/  IMAD.MOV.U32 R33, RZ, RZ, R11 ;  /* 0x000000ffff217224 */ /* 0x000fe200078e000b */
[----:B------:R-:W-:Y:S01]  /*0a70*/  IADD3.X R17, PT, PT, R7, R32, R17, P1, !PT ;  /* 0x0000002007117210 */ /* 0x000fe20000ffe411 */
[----:B------:R-:W-:-:S03]  /*0a80*/  IMAD.SHL.U32 R23, R24, 0x8, RZ ;  /* 0x0000000818177824 */ /* 0x000fc600078e00ff */
[----:B------:R-:W-:Y:S02]  /*0a90*/  SHF.L.U64.HI R24, R24, 0x3, R17 ;  /* 0x0000000318187819 */ /* 0x000fe40000010211 */
[C---:B0-----:R-:W-:Y:S02]  /*0aa0*/  IADD3 R22, P1, PT, R23.reuse, UR10, RZ ;  /* 0x0000000a17167c10 */ /* 0x041fe4000ff3e0ff */
[----:B------:R-:W-:Y:S02]  /*0ab0*/  IADD3 R23, P3, PT, R23, UR8, RZ ;  /* 0x0000000817177c10 */ /* 0x000fe4000ff7e0ff */
[----:B------:R-:W-:Y:S02]  /*0ac0*/  IADD3 R22, P2, PT, R22, 0x20, RZ ;  /* 0x0000002016167810 */ /* 0x000fe40007f5e0ff */
[----:B------:R-:W-:Y:S02]  /*0ad0*/  IADD3 R23, P5, PT, R23, 0x20, RZ ;  /* 0x0000002017177810 */ /* 0x000fe40007fbe0ff */
[----:B------:R-:W-:-:S02]  /*0ae0*/  IADD3.X R25, PT, PT, RZ, UR11, R24, P2, P1 ;  /* 0x0000000bff197c10 */ /* 0x000fc400097e2418 */
[----:B------:R-:W-:-:S09]  /*0af0*/  IADD3.X R24, PT, PT, RZ, UR9, R24, P5, P3 ;  /* 0x00000009ff187c10 */ /* 0x000fd2000afe6418 */
.L_x_1:
[----:B------:R-:W2:Y:S04]  /*0b00*/  LDL.64 R26, [R34+-0x20] ;  /* 0xffffe000221a7983 */ /* 0x000ea80000100a00 */
[----:B-1----:R-:W3:Y:S04]  /*0b10*/  LDL.64 R28, [R34+-0x18] ;  /* 0xffffe800221c7983 */ /* 0x002ee80000100a00 */
[----:B------:R-:W4:Y:S04]  /*0b20*/  LDL.64 R30, [R34+-0x10] ;  /* 0xfffff000221e7983 */ /* 0x000f280000100a00 */
[----:B------:R-:W4:Y:S01]  /*0b30*/  LDL.64 R16, [R34+-0x8] ;  /* 0xfffff80022107983 */ /* 0x000f220000100a00 */
[----:B------:R-:W-:-:S02]  /*0b40*/  IMAD.MOV.U32 R18, RZ, RZ, R23 ;  /* 0x000000ffff127224 */ /* 0x000fc400078e0017 */
[----:B------:R-:W-:Y:S02]  /*0b50*/  IMAD.MOV.U32 R20, RZ, RZ, R22 ;  /* 0x000000ffff147224 */ /* 0x000fe400078e0016 */
[----:B------:R-:W4:Y:S01]  /*0b60*/  LDL.64 R22, [R34] ;  /* 0x0000000022167983 */ /* 0x000f220000100a00 */
[----:B------:R-:W-:Y:S02]  /*0b70*/  IMAD.MOV.U32 R19, RZ, RZ, R24 ;  /* 0x000000ffff137224 */ /* 0x000fe400078e0018 */
[----:B------:R-:W-:Y:S02]  /*0b80*/  IMAD.MOV.U32 R21, RZ, RZ, R25 ;  /* 0x000000ffff157224 */ /* 0x000fe400078e0019 */
[----:B------:R-:W4:Y:S01]  /*0b90*/  LDL.64 R24, [R34+0x8] ;  /* 0x0000080022187983 */ /* 0x000f220000100a00 */
[----:B--2--5:R-:W-:-:S04]  /*0ba0*/  ISETP.GE.U32.AND P1, PT, R26, R12, PT ;  /* 0x0000000c1a00720c */ /* 0x024fc80003f26070 */
[----:B------:R-:W-:Y:S02]  /*0bb0*/  ISETP.GE.U32.AND.EX P1, PT, R27, R13, PT, P1 ;  /* 0x0000000d1b00720c */ /* 0x000fe40003f26110 */
[----:B---3--:R-:W-:-:S04]  /*0bc0*/  ISETP.GE.U32.AND P2, PT, R28, R12, PT ;  /* 0x0000000c1c00720c */ /* 0x008fc80003f46070 */
[----:B------:R-:W-:-:S07]  /*0bd0*/  ISETP.GE.U32.AND.EX P2, PT, R29, R13, PT, P2 ;  /* 0x0000000d1d00720c */ /* 0x000fce0003f46120 */
[----:B------:R0:W-:Y:S04]  /*0be0*/  @P1 STG.E.64 desc[UR6][R18.64+-0x20], R26 ;  /* 0xffffe01a12001986 */ /* 0x0001e8000c101b06 */
[----:B------:R-:W-:Y:S01]  /*0bf0*/  @!P1 STG.E.64 desc[UR6][R18.64+-0x20], R12 ;  /* 0xffffe00c12009986 */ /* 0x000fe2000c101b06 */
[----:B0-----:R-:W-:Y:S02]  /*0c00*/  @P1 IMAD.MOV.U32 R26, RZ, RZ, R12 ;  /* 0x000000ffff1a1224 */ /* 0x001fe400078e000c */
[----:B------:R-:W-:-:S05]  /*0c10*/  @P1 IMAD.MOV.U32 R27, RZ, RZ, R13 ;  /* 0x000000ffff1b1224 */ /* 0x000fca00078e000d */
[----:B------:R0:W-:Y:S04]  /*0c20*/  STG.E.64 desc[UR6][R20.64+-0x20], R26 ;  /* 0xffffe01a14007986 */ /* 0x0001e8000c101b06 */
[----:B------:R1:W-:Y:S04]  /*0c30*/  @P2 STG.E.64 desc[UR6][R18.64+-0x18], R28 ;  /* 0xffffe81c12002986 */ /* 0x0003e8000c101b06 */
[----:B------:R-:W-:Y:S04]  /*0c40*/  @!P2 STG.E.64 desc[UR6][R18.64+-0x18], R12 ;  /* 0xffffe80c1200a986 */ /* 0x000fe8000c101b06 */
[----:B0-----:R-:W2:Y:S01]  /*0c50*/  LDL.64 R26, [R34+0x10] ;  /* 0x00001000221a7983 */ /* 0x001ea20000100a00 */
[----:B-1----:R-:W-:-:S02]  /*0c60*/  @P2 IMAD.MOV.U32 R28, RZ, RZ, R12 ;  /* 0x000000ffff1c2224 */ /* 0x002fc400078e000c */
[----:B------:R-:W-:-:S05]  /*0c70*/  @P2 IMAD.MOV.U32 R29, RZ, RZ, R13 ;  /* 0x000000ffff1d2224 */ /* 0x000fca00078e000d */
[----:B------:R0:W-:Y:S04]  /*0c80*/  STG.E.64 desc[UR6][R20.64+-0x18], R28 ;  /* 0xffffe81c14007986 */ /* 0x0001e8000c101b06 */
[----:B0-----:R0:W3:Y:S01]  /*0c90*/  LDL.64 R28, [R34+0x18] ;  /* 0x00001800221c7983 */ /* 0x0010e20000100a00 */
[----:B----4-:R-:W-:-:S04]  /*0ca0*/  ISETP.GE.U32.AND P3, PT, R30, R12, PT ;  /* 0x0000000c1e00720c */ /* 0x010fc80003f66070 */
[----:B------:R-:W-:Y:S02]  /*0cb0*/  ISETP.GE.U32.AND.EX P3, PT, R31, R13, PT, P3 ;  /* 0x0000000d1f00720c */ /* 0x000fe40003f66130 */
[----:B------:R-:W-:-:S04]  /*0cc0*/  ISETP.GE.U32.AND P1, PT, R16, R12, PT ;  /* 0x0000000c1000720c */ /* 0x000fc80003f26070 */
[----:B------:R-:W-:Y:S02]  /*0cd0*/  ISETP.GE.U32.AND.EX P1, PT, R17, R13, PT, P1 ;  /* 0x0000000d1100720c */ /* 0x000fe40003f26110 */
[----:B------:R-:W-:-:S05]  /*0ce0*/  ISETP.GE.U32.AND P2, PT, R22, R12, PT ;  /* 0x0000000c1600720c */ /* 0x000fca0003f46070 */
[----:B------:R1:W-:Y:S01]  /*0cf0*/  @P3 STG.E.64 desc[UR6][R18.64+-0x10], R30 ;  /* 0xfffff01e12003986 */ /* 0x0003e2000c101b06 */
[----:B------:R-:W-:-:S03]  /*0d00*/  ISETP.GE.U32.AND.EX P2, PT, R23, R13, PT, P2 ;  /* 0x0000000d1700720c */ /* 0x000fc60003f46120 */
[----:B------:R-:W-:Y:S01]  /*0d10*/  @!P3 STG.E.64 desc[UR6][R18.64+-0x10], R12 ;  /* 0xfffff00c1200b986 */ /* 0x000fe2000c101b06 */
[----:B-1----:R-:W-:Y:S02]  /*0d20*/  @P3 IMAD.MOV.U32 R30, RZ, RZ, R12 ;  /* 0x000000ffff1e3224 */ /* 0x002fe400078e000c */
[----:B------:R-:W-:-:S05]  /*0d30*/  @P3 IMAD.MOV.U32 R31, RZ, RZ, R13 ;  /* 0x000000ffff1f3224 */ /* 0x000fca00078e000d */
[----:B------:R-:W-:Y:S04]  /*0d40*/  STG.E.64 desc[UR6][R20.64+-0x10], R30 ;  /* 0xfffff01e14007986 */ /* 0x000fe8000c101b06 */
[----:B------:R1:W-:Y:S04]  /*0d50*/  @P1 STG.E.64 desc[UR6][R18.64+-0x8], R16 ;  /* 0xfffff81012001986 */ /* 0x0003e8000c101b06 */
[----:B------:R-:W-:Y:S01]  /*0d60*/  @!P1 STG.E.64 desc[UR6][R18.64+-0x8], R12 ;  /* 0xfffff80c12009986 */ /* 0x000fe2000c101b06 */
[----:B-1----:R-:W-:Y:S01]  /*0d70*/  @P1 IMAD.MOV.U32 R16, RZ, RZ, R12 ;  /* 0x000000ffff101224 */ /* 0x002fe200078e000c */
[----:B------:R-:W-:-:S02]  /*0d80*/  @P1 MOV R17, R13 ;  /* 0x0000000d00111202 */ /* 0x000fc40000000f00 */
[----:B------:R-:W-:-:S04]  /*0d90*/  ISETP.GE.U32.AND P1, PT, R24, R12, PT ;  /* 0x0000000c1800720c */ /* 0x000fc80003f26070 */
[----:B------:R-:W-:Y:S01]  /*0da0*/  ISETP.GE.U32.AND.EX P1, PT, R25, R13, PT, P1 ;  /* 0x0000000d1900720c */ /* 0x000fe20003f26110 */
[----:B------:R-:W-:Y:S04]  /*0db0*/  STG.E.64 desc[UR6][R20.64+-0x8], R16 ;  /* 0xfffff81014007986 */ /* 0x000fe8000c101b06 */
[----:B------:R1:W-:Y:S04]  /*0dc0*/  @P2 STG.E.64 desc[UR6][R18.64], R22 ;  /* 0x0000001612002986 */ /* 0x0003e8000c101b06 */
[----:B------:R-:W-:Y:S01]  /*0dd0*/  @!P2 STG.E.64 desc[UR6][R18.64], R12 ;  /* 0x0000000c1200a986 */ /* 0x000fe2000c101b06 */
[----:B-1----:R-:W-:-:S02]  /*0de0*/  @P2 IMAD.MOV.U32 R22, RZ, RZ, R12 ;  /* 0x000000ffff162224 */ /* 0x002fc400078e000c */
[----:B------:R-:W-:-:S05]  /*0df0*/  @P2 IMAD.MOV.U32 R23, RZ, RZ, R13 ;  /* 0x000000ffff172224 */ /* 0x000fca00078e000d */
[----:B------:R-:W-:Y:S04]  /*0e00*/  STG.E.64 desc[UR6][R20.64], R22 ;  /* 0x0000001614007986 */ /* 0x000fe8000c101b06 */
[----:B------:R1:W-:Y:S04]  /*0e10*/  @P1 STG.E.64 desc[UR6][R18.64+0x8], R24 ;  /* 0x0000081812001986 */ /* 0x0003e8000c101b06 */
[----:B------:R-:W-:Y:S01]  /*0e20*/  @!P1 STG.E.64 desc[UR6][R18.64+0x8], R12 ;  /* 0x0000080c12009986 */ /* 0x000fe2000c101b06 */
[----:B-1----:R-:W-:Y:S02]  /*0e30*/  @P1 IMAD.MOV.U32 R24, RZ, RZ, R12 ;  /* 0x000000ffff181224 */ /* 0x002fe400078e000c */
[----:B------:R-:W-:-:S05]  /*0e40*/  @P1 IMAD.MOV.U32 R25, RZ, RZ, R13 ;  /* 0x000000ffff191224 */ /* 0x000fca00078e000d */
[----:B------:R-:W-:Y:S01]  /*0e50*/  STG.E.64 desc[UR6][R20.64+0x8], R24 ;  /* 0x0000081814007986 */ /* 0x000fe2000c101b06 */
[----:B------:R-:W-:-:S04]  /*0e60*/  IADD3 R36, P1, PT, R36, -0x8, RZ ;  /* 0xfffffff824247810 */ /* 0x000fc80007f3e0ff */
[----:B------:R-:W-:Y:S02]  /*0e70*/  IADD3.X R35, PT, PT, R35, -0x1, RZ, P1, !PT ;  /* 0xffffffff23237810 */ /* 0x000fe40000ffe4ff */
[----:B------:R-:W-:-:S04]  /*0e80*/  ISETP.NE.U32.AND P1, PT, R36, RZ, PT ;  /* 0x000000ff2400720c */ /* 0x000fc80003f25070 */
[----:B------:R-:W-:Y:S01]  /*0e90*/  ISETP.NE.AND.EX P1, PT, R35, RZ, PT, P1 ;  /* 0x000000ff2300720c */ /* 0x000fe20003f25310 */
[----:B0-----:R-:W-:Y:S01]  /*0ea0*/  VIADD R34, R34, 0x40 ;  /* 0x0000004022227836 */ /* 0x001fe20000000000 */
[----:B--2---:R-:W-:-:S04]  /*0eb0*/  ISETP.GE.U32.AND P3, PT, R26, R12, PT ;  /* 0x0000000c1a00720c */ /* 0x004fc80003f66070 */
[----:B------:R-:W-:Y:S02]  /*0ec0*/  ISETP.GE.U32.AND.EX P3, PT, R27, R13, PT, P3 ;  /* 0x0000000d1b00720c */ /* 0x000fe40003f66130 */
[----:B---3--:R-:W-:-:S04]  /*0ed0*/  ISETP.GE.U32.AND P5, PT, R28, R12, PT ;  /* 0x0000000c1c00720c */ /* 0x008fc80003fa6070 */
[----:B------:R-:W-:-:S07]  /*0ee0*/  ISETP.GE.U32.AND.EX P2, PT, R29, R13, PT, P5 ;  /* 0x0000000d1d00720c */ /* 0x000fce0003f46150 */
[----:B------:R0:W-:Y:S04]  /*0ef0*/  @P3 STG.E.64 desc[UR6][R18.64+0x10], R26 ;  /* 0x0000101a12003986 */ /* 0x0001e8000c101b06 */
[----:B------:R-:W-:Y:S01]  /*0f00*/  @!P3 STG.E.64 desc[UR6][R18.64+0x10], R12 ;  /* 0x0000100c1200b986 */ /* 0x000fe2000c101b06 */
[----:B0-----:R-:W-:Y:S02]  /*0f10*/  @P3 IMAD.MOV.U32 R26, RZ, RZ, R12 ;  /* 0x000000ffff1a3224 */ /* 0x001fe400078e000c */
[----:B------:R-:W-:-:S05]  /*0f20*/  @P3 IMAD.MOV.U32 R27, RZ, RZ, R13 ;  /* 0x000000ffff1b3224 */ /* 0x000fca00078e000d */
[----:B------:R-:W-:Y:S04]  /*0f30*/  STG.E.64 desc[UR6][R20.64+0x10], R26 ;  /* 0x0000101a14007986 */ /* 0x000fe8000c101b06 */
[----:B------:R0:W-:Y:S04]  /*0f40*/  @P2 STG.E.64 desc[UR6][R18.64+0x18], R28 ;  /* 0x0000181c12002986 */ /* 0x0001e8000c101b06 */
[----:B------:R1:W-:Y:S01]  /*0f50*/  @!P2 STG.E.64 desc[UR6][R18.64+0x18], R12 ;  /* 0x0000180c1200a986 */ /* 0x0003e2000c101b06 */
[----:B0-----:R-:W-:Y:S02]  /*0f60*/  @P2 IMAD.MOV.U32 R28, RZ, RZ, R12 ;  /* 0x000000ffff1c2224 */ /* 0x001fe400078e000c */
[----:B------:R-:W-:-:S05]  /*0f70*/  @P2 IMAD.MOV.U32 R29, RZ, RZ, R13 ;  /* 0x000000ffff1d2224 */ /* 0x000fca00078e000d */
[----:B------:R1:W-:Y:S01]  /*0f80*/  STG.E.64 desc[UR6][R20.64+0x18], R28 ;  /* 0x0000181c14007986 */ /* 0x0003e2000c101b06 */
[----:B------:R-:W-:Y:S02]  /*0f90*/  IADD3 R9, P2, PT, R9, 0x8, RZ ;  /* 0x0000000809097810 */ /* 0x000fe40007f5e0ff */
[----:B------:R-:W-:Y:S02]  /*0fa0*/  IADD3 R22, P3, PT, R20, 0x40, RZ ;  /* 0x0000004014167810 */ /* 0x000fe40007f7e0ff */
[----:B------:R-:W-:Y:S01]  /*0fb0*/  IADD3 R23, P5, PT, R18, 0x40, RZ ;  /* 0x0000004012177810 */ /* 0x000fe20007fbe0ff */
[----:B------:R-:W-:Y:S02]  /*0fc0*/  IMAD.X R33, RZ, RZ, R33, P2 ;  /* 0x000000ffff217224 */ /* 0x000fe400010e0621 */
[----:B------:R-:W-:Y:S02]  /*0fd0*/  IMAD.X R25, RZ, RZ, R21, P3 ;  /* 0x000000ffff197224 */ /* 0x000fe400018e0615 */
[----:B------:R-:W-:Y:S01]  /*0fe0*/  IMAD.X R24, RZ, RZ, R19, P5 ;  /* 0x000000ffff187224 */ /* 0x000fe200028e0613 */
[----:B------:R-:W-:Y:S07]  /*0ff0*/  @P1 BRA `(.L_x_1) ;  /* 0xfffffff800c01947 */ /* 0x000fee000383ffff */
.L_x_0:
[----:B------:R-:W-:Y:S01]  /*1000*/  IMAD.IADD R32, R15, 0x1, R32 ;  /* 0x000000010f207824 */ /* 0x000fe200078e0220 */
[----:B------:R-:W-:Y:S06]  /*1010*/  @!P4 BRA `(.L_x_2) ;  /* 0x0000000400acc947 */ /* 0x000fec0003800000 */
[----:B------:R-:W-:-:S05]  /*1020*/  IMAD.MOV R16, RZ, RZ, -R8 ;  /* 0x000000ffff107224 */ /* 0x000fca00078e0a08 */
[----:B------:R-:W-:-:S04]  /*1030*/  PRMT R16, R16, 0x7710, RZ ;  /* 0x0000771010107816 */ /* 0x000fc800000000ff */
[----:B------:R-:W-:-:S04]  /*1040*/  LOP3.LUT R16, R16, 0x7, RZ, 0xc0, !PT ;  /* 0x0000000710107812 */ /* 0x000fc800078ec0ff */
[C---:B------:R-:W-:Y:S02]  /*1050*/  IADD3 R17, P2, PT, R16.reuse, -0x1, RZ ;  /* 0xffffffff10117810 */ /* 0x040fe40007f5e0ff */
[----:B------:R-:W-:Y:S02]  /*1060*/  LOP3.LUT P4, RZ, R16, 0x3, RZ, 0xc0, !PT ;  /* 0x0000000310ff7812 */ /* 0x000fe4000788c0ff */
[----:B------:R-:W-:Y:S01]  /*1070*/  ISETP.GE.U32.AND P1, PT, R17, 0x3, PT ;  /* 0x000000031100780c */ /* 0x000fe20003f26070 */
[----:B------:R-:W-:-:S05]  /*1080*/  IMAD.X R17, RZ, RZ, -0x1, P2 ;  /* 0xffffffffff117424 */ /* 0x000fca00010e06ff */
[----:B------:R-:W-:-:S13]  /*1090*/  ISETP.GE.U32.AND.EX P1, PT, R17, RZ, PT, P1 ;  /* 0x000000ff1100720c */ /* 0x000fda0003f26110 */
[----:B------:R-:W-:Y:S05]  /*10a0*/  @!P1 BRA `(.L_x_3) ;  /* 0x0000000000b49947 */ /* 0x000fea0003800000 */
[C---:B------:R-:W-:Y:S01]  /*10b0*/  IMAD.U32 R22, R9.reuse, 0x8, R1 ;  /* 0x0000000809167824 */ /* 0x040fe200078e0001 */
[----:B------:R-:W0:Y:S04]  /*10c0*/  LDCU.64 UR8, c[0x0][0x390] ;  /* 0x00007200ff0877ac */ /* 0x000e280008000a00 */
[----:B------:R-:W2:Y:S01]  /*10d0*/  LDL.64 R26, [R22] ;  /* 0x00000000161a7983 */ /* 0x000ea20000100a00 */
[----:B------:R-:W3:Y:S03]  /*10e0*/  LDCU.64 UR10, c[0x0][0x398] ;  /* 0x00007300ff0a77ac */ /* 0x000ee60008000a00 */
[----:B------:R-:W4:Y:S04]  /*10f0*/  LDL.64 R24, [R22+0x8] ;  /* 0x0000080016187983 */ /* 0x000f280000100a00 */
[----:B------:R-:W4:Y:S04]  /*1100*/  LDL.64 R16, [R22+0x10] ;  /* 0x0000100016107983 */ /* 0x000f280000100a00 */
[----:B-1----:R3:W4:Y:S01]  /*1110*/  LDL.64 R18, [R22+0x18] ;  /* 0x0000180016127983 */ /* 0x0027220000100a00 */
[----:B------:R-:W-:-:S05]  /*1120*/  IADD3 R20, P1, PT, R9, R14, RZ ;  /* 0x0000000e09147210 */ /* 0x000fca0007f3e0ff */
[----:B------:R-:W-:Y:S02]  /*1130*/  IMAD.X R21, R33, 0x1, R32, P1 ;  /* 0x0000000121157824 */ /* 0x000fe400008e0620 */
[----:B------:R-:W-:-:S03]  /*1140*/  IMAD.SHL.U32 R28, R20, 0x8, RZ ;  /* 0x00000008141c7824 */ /* 0x000fc600078e00ff */
[----:B------:R-:W-:Y:S02]  /*1150*/  SHF.L.U64.HI R23, R20, 0x3, R21 ;  /* 0x0000000314177819 */ /* 0x000fe40000010215 */
[C---:B0-----:R-:W-:Y:S02]  /*1160*/  IADD3 R20, P5, PT, R28.reuse, UR8, RZ ;  /* 0x000000081c147c10 */ /* 0x041fe4000ffbe0ff */
[----:B---3--:R-:W-:Y:S02]  /*1170*/  IADD3 R22, P3, PT, R28, UR10, RZ ;  /* 0x0000000a1c167c10 */ /* 0x008fe4000ff7e0ff */
[C---:B------:R-:W-:Y:S02]  /*1180*/  IADD3.X R21, PT, PT, R23.reuse, UR9, RZ, P5, !PT ;  /* 0x0000000917157c10 */ /* 0x040fe4000affe4ff */
[----:B------:R-:W-:Y:S02]  /*1190*/  IADD3.X R23, PT, PT, R23, UR11, RZ, P3, !PT ;  /* 0x0000000b17177c10 */ /* 0x000fe40009ffe4ff */
[----:B--2--5:R-:W-:-:S04]  /*11a0*/  ISETP.GE.U32.AND P2, PT, R26, R12, PT ;  /* 0x0000000c1a00720c */ /* 0x024fc80003f46070 */
[-C--:B------:R-:W-:Y:S02]  /*11b0*/  ISETP.GE.U32.AND.EX P2, PT, R27, R13.reuse, PT, P2 ;  /* 0x0000000d1b00720c */ /* 0x080fe40003f46120 */
[-C--:B----4-:R-:W-:Y:S02]  /*11c0*/  ISETP.GE.U32.AND P1, PT, R24, R12.reuse, PT ;  /* 0x0000000c1800720c */ /* 0x090fe40003f26070 */
[-C--:B------:R-:W-:Y:S02]  /*11d0*/  ISETP.GE.U32.AND P3, PT, R16, R12.reuse, PT ;  /* 0x0000000c1000720c */ /* 0x080fe40003f66070 */
[-C--:B------:R-:W-:Y:S02]  /*11e0*/  ISETP.GE.U32.AND.EX P1, PT, R25, R13.reuse, PT, P1 ;  /* 0x0000000d1900720c */ /* 0x080fe40003f26110 */
[----:B------:R-:W-:Y:S02]  /*11f0*/  ISETP.GE.U32.AND.EX P3, PT, R17, R13, PT, P3 ;  /* 0x0000000d1100720c */ /* 0x000fe40003f66130 */
[----:B------:R-:W-:-:S03]  /*1200*/  ISETP.GE.U32.AND P5, PT, R18, R12, PT ;  /* 0x0000000c1200720c */ /* 0x000fc60003fa6070 */
[----:B------:R0:W-:Y:S04]  /*1210*/  @P2 STG.E.64 desc[UR6][R20.64], R26 ;  /* 0x0000001a14002986 */ /* 0x0001e8000c101b06 */
[----:B------:R-:W-:Y:S01]  /*1220*/  @!P2 STG.E.64 desc[UR6][R20.64], R12 ;  /* 0x0000000c1400a986 */ /* 0x000fe2000c101b06 */
[----:B0-----:R-:W-:Y:S02]  /*1230*/  @P2 IMAD.MOV.U32 R26, RZ, RZ, R12 ;  /* 0x000000ffff1a2224 */ /* 0x001fe400078e000c */
[----:B------:R-:W-:Y:S01]  /*1240*/  @P2 IMAD.MOV.U32 R27, RZ, RZ, R13 ;  /* 0x000000ffff1b2224 */ /* 0x000fe200078e000d */
[----:B------:R-:W-:-:S04]  /*1250*/  ISETP.GE.U32.AND.EX P2, PT, R19, R13, PT, P5 ;  /* 0x0000000d1300720c */ /* 0x000fc80003f46150 */
[----:B------:R-:W-:Y:S04]  /*1260*/  STG.E.64 desc[UR6][R22.64], R26 ;  /* 0x0000001a16007986 */ /* 0x000fe8000c101b06 */
[----:B------:R0:W-:Y:S04]  /*1270*/  @P1 STG.E.64 desc[UR6][R20.64+0x8], R24 ;  /* 0x0000081814001986 */ /* 0x0001e8000c101b06 */
[----:B------:R-:W-:Y:S01]  /*1280*/  @!P1 STG.E.64 desc[UR6][R20.64+0x8], R12 ;  /* 0x0000080c14009986 */ /* 0x000fe2000c101b06 */
[----:B0-----:R-:W-:Y:S01]  /*1290*/  @P1 IMAD.MOV.U32 R24, RZ, RZ, R12 ;  /* 0x000000ffff181224 */ /* 0x001fe200078e000c */
[----:B------:R-:W-:-:S02]  /*12a0*/  @P1 MOV R25, R13 ;  /* 0x0000000d00191202 */ /* 0x000fc40000000f00 */
[----:B------:R-:W-:-:S03]  /*12b0*/  IADD3 R9, P1, PT, R9, 0x4, RZ ;  /* 0x0000000409097810 */ /* 0x000fc60007f3e0ff */
[----:B------:R-:W-:Y:S02]  /*12c0*/  STG.E.64 desc[UR6][R22.64+0x8], R24 ;  /* 0x0000081816007986 */ /* 0x000fe4000c101b06 */
[----:B------:R-:W-:Y:S02]  /*12d0*/  IMAD.X R33, RZ, RZ, R33, P1 ;  /* 0x000000ffff217224 */ /* 0x000fe400008e0621 */
        /* <DEDUP_REMOVED lines=9> */
[----:B------:R2:W-:Y:S02]  /*1370*/  STG.E.64 desc[UR6][R22.64+0x18], R18 ;  /* 0x0000181216007986 */ /* 0x0005e4000c101b06 */
.L_x_3:
[----:B------:R-:W-:Y:S05]  /*1380*/  @!P4 BRA `(.L_x_2) ;  /* 0x0000000000d0c947 */ /* 0x000fea0003800000 */
[C---:B------:R-:W-:Y:S02]  /*1390*/  LOP3.LUT R16, R5.reuse, 0x3, RZ, 0xc0, !PT ;  /* 0x0000000305107812 */ /* 0x040fe400078ec0ff */
[----:B------:R-:W-:Y:S02]  /*13a0*/  LOP3.LUT R17, R5, 0x1, RZ, 0xc0, !PT ;  /* 0x0000000105117812 */ /* 0x000fe400078ec0ff */
[----:B------:R-:W-:Y:S02]  /*13b0*/  ISETP.NE.AND P1, PT, R16, 0x3, PT ;  /* 0x000000031000780c */ /* 0x000fe40003f25270 */
[----:B------:R-:W-:-:S11]  /*13c0*/  ISETP.NE.U32.AND P3, PT, R17, 0x1, PT ;  /* 0x000000011100780c */ /* 0x000fd60003f65070 */
[----:B------:R-:W-:Y:S05]  /*13d0*/  @!P1 BRA `(.L_x_4) ;  /* 0x0000000000749947 */ /* 0x000fea0003800000 */
[C---:B--2---:R-:W-:Y:S01]  /*13e0*/  IMAD.U32 R22, R9.reuse, 0x8, R1 ;  /* 0x0000000809167824 */ /* 0x044fe200078e0001 */
[----:B------:R-:W0:Y:S04]  /*13f0*/  LDCU.64 UR8, c[0x0][0x390] ;  /* 0x00007200ff0877ac */ /* 0x000e280008000a00 */
[----:B------:R-:W2:Y:S01]  /*1400*/  LDL.64 R16, [R22] ;  /* 0x0000000016107983 */ /* 0x000ea20000100a00 */
[----:B------:R-:W3:Y:S03]  /*1410*/  LDCU.64 UR10, c[0x0][0x398] ;  /* 0x00007300ff0a77ac */ /* 0x000ee60008000a00 */
[----:B-1----:R3:W4:Y:S01]  /*1420*/  LDL.64 R18, [R22+0x8] ;  /* 0x0000080016127983 */ /* 0x0027220000100a00 */
[----:B------:R-:W-:-:S05]  /*1430*/  IADD3 R20, P1, PT, R9, R14, RZ ;  /* 0x0000000e09147210 */ /* 0x000fca0007f3e0ff */
[----:B------:R-:W-:Y:S02]  /*1440*/  IMAD.X R21, R33, 0x1, R32, P1 ;  /* 0x0000000121157824 */ /* 0x000fe400008e0620 */
[----:B------:R-:W-:-:S03]  /*1450*/  IMAD.SHL.U32 R24, R20, 0x8, RZ ;  /* 0x0000000814187824 */ /* 0x000fc600078e00ff */
[----:B------:R-:W-:Y:S02]  /*1460*/  SHF.L.U64.HI R23, R20, 0x3, R21 ;  /* 0x0000000314177819 */ /* 0x000fe40000010215 */
[----:B0-----:R-:W-:-:S04]  /*1470*/  IADD3 R20, P4, PT, R24, UR8, RZ ;  /* 0x0000000818147c10 */ /* 0x001fc8000ff9e0ff */
[----:B------:R-:W-:Y:S02]  /*1480*/  IADD3.X R21, PT, PT, R23, UR9, RZ, P4, !PT ;  /* 0x0000000917157c10 */ /* 0x000fe4000a7fe4ff */
[----:B---3--:R-:W-:-:S04]  /*1490*/  IADD3 R22, P4, PT, R24, UR10, RZ ;  /* 0x0000000a18167c10 */ /* 0x008fc8000ff9e0ff */
[----:B------:R-:W-:Y:S02]  /*14a0*/  IADD3.X R23, PT, PT, R23, UR11, RZ, P4, !PT ;  /* 0x0000000b17177c10 */ /* 0x000fe4000a7fe4ff */
[----:B--2--5:R-:W-:-:S04]  /*14b0*/  ISETP.GE.U32.AND P1, PT, R16, R12, PT ;  /* 0x0000000c1000720c */ /* 0x024fc80003f26070 */
[----:B------:R-:W-:Y:S02]  /*14c0*/  ISETP.GE.U32.AND.EX P1, PT, R17, R13, PT, P1 ;  /* 0x0000000d1100720c */ /* 0x000fe40003f26110 */
[----:B----4-:R-:W-:-:S04]  /*14d0*/  ISETP.GE.U32.AND P2, PT, R18, R12, PT ;  /* 0x0000000c1200720c */ /* 0x010fc80003f46070 */
[----:B------:R-:W-:-:S07]  /*14e0*/  ISETP.GE.U32.AND.EX P2, PT, R19, R13, PT, P2 ;  /* 0x0000000d1300720c */ /* 0x000fce0003f46120 */
[----:B------:R0:W-:Y:S04]  /*14f0*/  @P1 STG.E.64 desc[UR6][R20.64], R16 ;  /* 0x0000001014001986 */ /* 0x0001e8000c101b06 */
[----:B------:R-:W-:Y:S01]  /*1500*/  @!P1 STG.E.64 desc[UR6][R20.64], R12 ;  /* 0x0000000c14009986 */ /* 0x000fe2000c101b06 */
[----:B0-----:R-:W-:Y:S02]  /*1510*/  @P1 IMAD.MOV.U32 R16, RZ, RZ, R12 ;  /* 0x000000ffff101224 */ /* 0x001fe400078e000c */
[----:B------:R-:W-:Y:S01]  /*1520*/  @P1 IMAD.MOV.U32 R17, RZ, RZ, R13 ;  /* 0x000000ffff111224 */ /* 0x000fe200078e000d */
[----:B------:R-:W-:-:S04]  /*1530*/  IADD3 R9, P1, PT, R9, 0x2, RZ ;  /* 0x0000000209097810 */ /* 0x000fc80007f3e0ff */
[----:B------:R-:W-:Y:S01]  /*1540*/  STG.E.64 desc[UR6][R22.64], R16 ;  /* 0x0000001016007986 */ /* 0x000fe2000c101b06 */
[----:B------:R-:W-:-:S03]  /*1550*/  IMAD.X R33, RZ, RZ, R33, P1 ;  /* 0x000000ffff217224 */ /* 0x000fc600008e0621 */
[----:B------:R0:W-:Y:S04]  /*1560*/  @P2 STG.E.64 desc[UR6][R20.64+0x8], R18 ;  /* 0x0000081214002986 */ /* 0x0001e8000c101b06 */
[----:B------:R3:W-:Y:S01]  /*1570*/  @!P2 STG.E.64 desc[UR6][R20.64+0x8], R12 ;  /* 0x0000080c1400a986 */ /* 0x0007e2000c101b06 */
[----:B0-----:R-:W-:Y:S02]  /*1580*/  @P2 IMAD.MOV.U32 R18, RZ, RZ, R12 ;  /* 0x000000ffff122224 */ /* 0x001fe400078e000c */
[----:B------:R-:W-:-:S05]  /*1590*/  @P2 IMAD.MOV.U32 R19, RZ, RZ, R13 ;  /* 0x000000ffff132224 */ /* 0x000fca00078e000d */
[----:B------:R3:W-:Y:S02]  /*15a0*/  STG.E.64 desc[UR6][R22.64+0x8], R18 ;  /* 0x0000081216007986 */ /* 0x0007e4000c101b06 */
.L_x_4:
[----:B------:R-:W-:Y:S05]  /*15b0*/  @P3 BRA `(.L_x_2) ;  /* 0x0000000000443947 */ /* 0x000fea0003800000 */
[C---:B------:R-:W-:Y:S01]  /*15c0*/  IMAD.U32 R16, R9.reuse, 0x8, R1 ;  /* 0x0000000809107824 */ /* 0x040fe200078e0001 */
[----:B------:R-:W0:Y:S01]  /*15d0*/  LDCU.64 UR8, c[0x0][0x390] ;  /* 0x00007200ff0877ac */ /* 0x000e220008000a00 */
[----:B------:R-:W1:Y:S04]  /*15e0*/  LDCU.64 UR10, c[0x0][0x398] ;  /* 0x00007300ff0a77ac */ /* 0x000e680008000a00 */
[----:B------:R-:W4:Y:S01]  /*15f0*/  LDL.64 R16, [R16] ;  /* 0x0000000010107983 */ /* 0x000f220000100a00 */
[----:B------:R-:W-:-:S05]  /*1600*/  IADD3 R9, P2, PT, R9, R14, RZ ;  /* 0x0000000e09097210 */ /* 0x000fca0007f5e0ff */
[----:B------:R-:W-:Y:S01]  /*1610*/  IMAD.X R32, R33, 0x1, R32, P2 ;  /* 0x0000000121207824 */ /* 0x000fe200010e0620 */
[----:B0-----:R-:W-:-:S04]  /*1620*/  LEA R14, P2, R9, UR8, 0x3 ;  /* 0x00000008090e7c11 */ /* 0x001fc8000f8418ff */
[C---:B------:R-:W-:Y:S02]  /*1630*/  LEA.HI.X R15, R9.reuse, UR9, R32, 0x3, P2 ;  /* 0x00000009090f7c11 */ /* 0x040fe400090f1c20 */
[----:B-123--:R-:W-:-:S04]  /*1640*/  LEA R18, P3, R9, UR10, 0x3 ;  /* 0x0000000a09127c11 */ /* 0x00efc8000f8618ff */
[----:B------:R-:W-:Y:S02]  /*1650*/  LEA.HI.X R19, R9, UR11, R32, 0x3, P3 ;  /* 0x0000000b09137c11 */ /* 0x000fe400098f1c20 */
[----:B----45:R-:W-:-:S04]  /*1660*/  ISETP.GE.U32.AND P1, PT, R16, R12, PT ;  /* 0x0000000c1000720c */ /* 0x030fc80003f26070 */
[----:B------:R-:W-:-:S13]  /*1670*/  ISETP.GE.U32.AND.EX P1, PT, R17, R13, PT, P1 ;  /* 0x0000000d1100720c */ /* 0x000fda0003f26110 */
[----:B------:R-:W-:Y:S04]  /*1680*/  @P1 STG.E.64 desc[UR6][R14.64], R16 ;  /* 0x000000100e001986 */ /* 0x000fe8000c101b06 */
[----:B------:R0:W-:Y:S02]  /*1690*/  @!P1 STG.E.64 desc[UR6][R14.64], R12 ;  /* 0x0000000c0e009986 */ /* 0x0001e4000c101b06 */
[----:B0-----:R-:W-:Y:S02]  /*16a0*/  @!P1 IMAD.MOV.U32 R12, RZ, RZ, R16 ;  /* 0x000000ffff0c9224 */ /* 0x001fe400078e0010 */
[----:B------:R-:W-:-:S05]  /*16b0*/  @!P1 IMAD.MOV.U32 R13, RZ, RZ, R17 ;  /* 0x000000ffff0d9224 */ /* 0x000fca00078e0011 */
[----:B------:R0:W-:Y:S02]  /*16c0*/  STG.E.64 desc[UR6][R18.64], R12 ;  /* 0x0000000c12007986 */ /* 0x0001e4000c101b06 */
.L_x_2:
[----:B------:R-:W-:Y:S01]  /*16d0*/  LOP3.LUT R9, RZ, R10, RZ, 0x33, !PT ;  /* 0x0000000aff097212 */ /* 0x000fe200078e33ff */
[----:B------:R-:W-:Y:S01]  /*16e0*/  VIADD R8, R8, 0x1 ;  /* 0x0000000108087836 */ /* 0x000fe20000000000 */
[----:B------:R-:W-:Y:S01]  /*16f0*/  IADD3 R10, P2, PT, R10, 0x1, RZ ;  /* 0x000000010a0a7810 */ /* 0x000fe20007f5e0ff */
[----:B------:R-:W-:Y:S01]  /*1700*/  VIADD R5, R5, 0x1 ;  /* 0x0000000105057836 */ /* 0x000fe20000000000 */
[----:B0123-5:R-:W-:Y:S02]  /*1710*/  LOP3.LUT R12, RZ, R11, RZ, 0x33, !PT ;  /* 0x0000000bff0c7212 */ /* 0x02ffe400078e33ff */
[----:B------:R-:W-:Y:S01]  /*1720*/  ISETP.NE.U32.AND P1, PT, R10, 0x18, PT ;  /* 0x000000180a00780c */ /* 0x000fe20003f25070 */
[----:B------:R-:W-:Y:S01]  /*1730*/  IMAD.X R11, RZ, RZ, R11, P2 ;  /* 0x000000ffff0b7224 */ /* 0x000fe200010e060b */
[----:B------:R-:W-:-:S04]  /*1740*/  IADD3 R6, P2, P3, R6, 0x18, R9 ;  /* 0x0000001806067810 */ /* 0x000fc80007b5e009 */
[----:B------:R-:W-:Y:S02]  /*1750*/  ISETP.NE.AND.EX P1, PT, R11, RZ, PT, P1 ;  /* 0x000000ff0b00720c */ /* 0x000fe40003f25310 */
[----:B------:R-:W-:-:S11]  /*1760*/  IADD3.X R7, PT, PT, R7, RZ, R12, P2, P3 ;  /* 0x000000ff07077210 */ /* 0x000fd600017e640c */
[----:B------:R-:W-:Y:S05]  /*1770*/  @P1 BRA `(.L_x_5) ;  /* 0xfffffff000681947 */ /* 0x000fea000383ffff */
[----:B------:R-:W-:Y:S05]  /*1780*/  @!P0 BRA `(.L_x_6) ;  /* 0xffffffe800548947 */ /* 0x000fea000383ffff */
[----:B------:R-:W-:Y:S05]  /*1790*/  EXIT ;  /* 0x000000000000794d */ /* 0x000fea0003800000 */
.L_x_7:
[----:B------:R-:W-:-:S00]  /*17a0*/  BRA `(.L_x_7) ;  /* 0xfffffffc00fc7947 */ /* 0x000fc0000383ffff */
[----:B------:R-:W-:-:S00]  /*17b0*/  NOP ;  /* 0x0000000000007918 */ /* 0x000fc00000000000 */
        /* <DEDUP_REMOVED lines=12> */
.L_x_16:


//--------------------- .text._Z14IndexVectorGPUIjEvPKT_S0_PS0_S3_ --------------------------
	.section	.text._Z14IndexVectorGPUIjEvPKT_S0_PS0_S3_,"ax",@progbits
	.align	128
        .global         _Z14IndexVectorGPUIjEvPKT_S0_PS0_S3_
        .type           _Z14IndexVectorGPUIjEvPKT_S0_PS0_S3_,@function
        .size           _Z14IndexVectorGPUIjEvPKT_S0_PS0_S3_,(.L_x_17 - _Z14IndexVectorGPUIjEvPKT_S0_PS0_S3_)
        .other          _Z14IndexVectorGPUIjEvPKT_S0_PS0_S3_,@"STO_CUDA_ENTRY STV_DEFAULT"
_Z14IndexVectorGPUIjEvPKT_S0_PS0_S3_:
.text._Z14IndexVectorGPUIjEvPKT_S0_PS0_S3_:
[----:B------:R-:W0:Y:S01]  /*0000*/  LDC R1, c[0x0][0x37c] ;  /* 0x0000df00ff017b82 */ /* 0x000e220000000800 */
[----:B------:R-:W1:Y:S01]  /*0010*/  S2R R0, SR_TID.X ;  /* 0x0000000000007919 */ /* 0x000e620000002100 */
[----:B------:R-:W1:Y:S01]  /*0020*/  LDCU UR4, c[0x0][0x360] ;  /* 0x00006c00ff0477ac */ /* 0x000e620008000800 */
[----:B0-----:R-:W-:Y:S01]  /*0030*/  IADD3 R1, PT, PT, R1, -0x60, RZ ;  /* 0xffffffa001017810 */ /* 0x001fe20007ffe0ff */
[----:B------:R-:W1:Y:S01]  /*0040*/  S2R R3, SR_CTAID.X ;  /* 0x0000000000037919 */ /* 0x000e620000002500 */
[----:B------:R-:W0:Y:S01]  /*0050*/  LDCU UR5, c[0x0][0x388] ;  /* 0x00007100ff0577ac */ /* 0x000e220008000800 */
[----:B-1----:R-:W-:-:S05]  /*0060*/  IMAD R0, R3, UR4, R0 ;  /* 0x0000000403007c24 */ /* 0x002fca000f8e0200 */
[----:B0-----:R-:W-:-:S13]  /*0070*/  ISETP.GE.U32.AND P0, PT, R0, UR5, PT ;  /* 0x0000000500007c0c */ /* 0x001fda000bf06070 */
[----:B------:R-:W-:Y:S05]  /*0080*/  @P0 EXIT ;  /* 0x000000000000094d */ /* 0x000fea0003800000 */
[----:B------:R-:W0:Y:S01]  /*0090*/  LDCU UR5, c[0x0][0x370] ;  /* 0x00006e00ff0577ac */ /* 0x000e220008000800 */
[----:B------:R-:W1:Y:S01]  /*00a0*/  LDCU.64 UR6, c[0x0][0x358] ;  /* 0x00006b00ff0677ac */ /* 0x000e620008000a00 */
[----:B------:R-:W2:Y:S01]  /*00b0*/  LDCU.128 UR8, c[0x0][0x390] ;  /* 0x00007200ff0877ac */ /* 0x000ea20008000c00 */
[----:B0-----:R-:W-:-:S12]  /*00c0*/  UIMAD UR4, UR4, UR5, URZ ;  /* 0x00000005040472a4 */ /* 0x001fd8000f8e02ff */
.L_x_14:
[----:B------:R-:W0:Y:S01]  /*00d0*/  LDC.64 R2, c[0x0][0x380] ;  /* 0x0000e000ff027b82 */ /* 0x000e220000000a00 */
[----:B-----5:R-:W-:Y:S01]  /*00e0*/  SHF.L.U32 R5, R0, 0x3, RZ ;  /* 0x0000000300057819 */ /* 0x020fe200000006ff */
[----:B------:R-:W3:Y:S04]  /*00f0*/  LDCU UR5, c[0x0][0x388] ;  /* 0x00007100ff0577ac */ /* 0x000ee80008000800 */
[----:B0-----:R-:W-:-:S05]  /*0100*/  IMAD.WIDE.U32 R2, R5, 0x4, R2 ;  /* 0x0000000405027825 */ /* 0x001fca00078e0002 */
[----:B-1----:R-:W4:Y:S04]  /*0110*/  LDG.E R17, desc[UR6][R2.64+0x14] ;  /* 0x0000140602117981 */ /* 0x002f28000c1e1900 */
[----:B------:R-:W5:Y:S04]  /*0120*/  LDG.E R12, desc[UR6][R2.64+0x8] ;  /* 0x00000806020c7981 */ /* 0x000f68000c1e1900 */
[----:B------:R-:W2:Y:S04]  /*0130*/  LDG.E R15, desc[UR6][R2.64+0xc] ;  /* 0x00000c06020f7981 */ /* 0x000ea8000c1e1900 */
[----:B------:R-:W2:Y:S04]  /*0140*/  LDG.E R20, desc[UR6][R2.64+0x18] ;  /* 0x0000180602147981 */ /* 0x000ea8000c1e1900 */
[----:B------:R-:W2:Y:S04]  /*0150*/  LDG.E R23, desc[UR6][R2.64+0x1c] ;  /* 0x00001c0602177981 */ /* 0x000ea8000c1e1900 */
[----:B------:R-:W2:Y:S04]  /*0160*/  LDG.E R9, desc[UR6][R2.64+0x4] ;  /* 0x0000040602097981 */ /* 0x000ea8000c1e1900 */
[----:B------:R-:W2:Y:S04]  /*0170*/  LDG.E R6, desc[UR6][R2.64+0x10] ;  /* 0x0000100602067981 */ /* 0x000ea8000c1e1900 */
[----:B------:R0:W2:Y:S02]  /*0180*/  LDG.E R26, desc[UR6][R2.64] ;  /* 0x00000006021a7981 */ /* 0x0000a4000c1e1900 */
[----:B0-----:R-:W-:-:S02]  /*0190*/  MOV R2, R0 ;  /* 0x0000000000027202 */ /* 0x001fc40000000f00 */
[----:B------:R-:W-:Y:S01]  /*01a0*/  IADD3 R0, PT, PT, R0, UR4, RZ ;  /* 0x0000000400007c10 */ /* 0x000fe2000fffe0ff */
[----:B------:R-:W-:-:S03]  /*01b0*/  IMAD.MOV.U32 R3, RZ, RZ, RZ ;  /* 0x000000ffff037224 */ /* 0x000fc600078e00ff */
[----:B---3--:R-:W-:Y:S01]  /*01c0*/  ISETP.GE.U32.AND P0, PT, R0, UR5, PT ;  /* 0x0000000500007c0c */ /* 0x008fe2000bf06070 */
[----:B----4-:R-:W-:Y:S02]  /*01d0*/  IMAD R17, R17, 0x3, RZ ;  /* 0x0000000311117824 */ /* 0x010fe400078e02ff */
[----:B-----5:R-:W-:Y:S02]  /*01e0*/  IMAD R12, R12, 0x3, RZ ;  /* 0x000000030c0c7824 */ /* 0x020fe400078e02ff */
[----:B--2---:R-:W-:Y:S02]  /*01f0*/  IMAD R15, R15, 0x3, RZ ;  /* 0x000000030f0f7824 */ /* 0x004fe400078e02ff */
[----:B------:R-:W-:Y:S02]  /*0200*/  IMAD R20, R20, 0x3, RZ ;  /* 0x0000000314147824 */ /* 0x000fe400078e02ff */
[----:B------:R-:W-:Y:S02]  /*0210*/  IMAD R23, R23, 0x3, RZ ;  /* 0x0000000317177824 */ /* 0x000fe400078e02ff */
[----:B------:R-:W-:Y:S01]  /*0220*/  IMAD R9, R9, 0x3, RZ ;  /* 0x0000000309097824 */ /* 0x000fe200078e02ff */
[----:B------:R-:W-:Y:S01]  /*0230*/  IADD3 R16, PT, PT, R17, -0x1, RZ ;  /* 0xffffffff11107810 */ /* 0x000fe20007ffe0ff */
[C---:B------:R-:W-:Y:S01]  /*0240*/  VIADD R11, R12.reuse, 0xffffffff ;  /* 0xffffffff0c0b7836 */ /* 0x040fe20000000000 */
[----:B------:R-:W-:Y:S01]  /*0250*/  IADD3 R10, PT, PT, R12, -0x2, RZ ;  /* 0xfffffffe0c0a7810 */ /* 0x000fe20007ffe0ff */
[----:B------:R-:W-:Y:S01]  /*0260*/  VIADD R8, R9, 0xffffffff ;  /* 0xffffffff09087836 */ /* 0x000fe20000000000 */
[C---:B------:R-:W-:Y:S01]  /*0270*/  IADD3 R13, PT, PT, R15.reuse, -0x2, RZ ;  /* 0xfffffffe0f0d7810 */ /* 0x040fe20007ffe0ff */
[C---:B------:R-:W-:Y:S01]  /*0280*/  VIADD R18, R20.reuse, 0xfffffffe ;  /* 0xfffffffe14127836 */ /* 0x040fe20000000000 */
[----:B------:R-:W-:Y:S01]  /*0290*/  IADD3 R14, PT, PT, R15, -0x1, RZ ;  /* 0xffffffff0f0e7810 */ /* 0x000fe20007ffe0ff */
[----:B------:R-:W-:Y:S01]  /*02a0*/  VIADD R22, R23, 0xffffffff ;  /* 0xffffffff17167836 */ /* 0x000fe20000000000 */
[----:B------:R-:W-:-:S02]  /*02b0*/  IADD3 R19, PT, PT, R20, -0x1, RZ ;  /* 0xffffffff14137810 */ /* 0x000fc40007ffe0ff */
[----:B------:R-:W-:Y:S01]  /*02c0*/  IADD3 R21, PT, PT, R23, -0x2, RZ ;  /* 0xfffffffe17157810 */ /* 0x000fe20007ffe0ff */
[----:B------:R-:W-:Y:S04]  /*02d0*/  STL.128 [R1+0x10], R8 ;  /* 0x0000100801007387 */ /* 0x000fe80000100c00 */
[----:B------:R-:W-:Y:S04]  /*02e0*/  STL.128 [R1+0x20], R12 ;  /* 0x0000200c01007387 */ /* 0x000fe80000100c00 */
[----:B------:R-:W-:Y:S04]  /*02f0*/  STL.128 [R1+0x40], R16 ;  /* 0x0000401001007387 */ /* 0x000fe80000100c00 */
[----:B------:R-:W-:Y:S01]  /*0300*/  STL.128 [R1+0x50], R20 ;  /* 0x0000501401007387 */ /* 0x000fe20000100c00 */
[----:B------:R-:W-:-:S02]  /*0310*/  IMAD R6, R6, 0x3, RZ ;  /* 0x0000000306067824 */ /* 0x000fc400078e02ff */
[----:B------:R-:W-:Y:S02]  /*0320*/  IMAD R26, R26, 0x3, RZ ;  /* 0x000000031a1a7824 */ /* 0x000fe400078e02ff */
[----:B------:R-:W-:Y:S01]  /*0330*/  VIADD R7, R17, 0xfffffffe ;  /* 0xfffffffe11077836 */ /* 0x000fe20000000000 */
[C---:B------:R-:W-:Y:S02]  /*0340*/  IADD3 R4, PT, PT, R6.reuse, -0x2, RZ ;  /* 0xfffffffe06047810 */ /* 0x040fe40007ffe0ff */
[----:B------:R-:W-:Y:S01]  /*0350*/  IADD3 R5, PT, PT, R6, -0x1, RZ ;  /* 0xffffffff06057810 */ /* 0x000fe20007ffe0ff */
[C---:B------:R-:W-:Y:S01]  /*0360*/  VIADD R24, R26.reuse, 0xfffffffe ;  /* 0xfffffffe1a187836 */ /* 0x040fe20000000000 */
[----:B------:R-:W-:Y:S02]  /*0370*/  IADD3 R25, PT, PT, R26, -0x1, RZ ;  /* 0xffffffff1a197810 */ /* 0x000fe40007ffe0ff */
[----:B------:R-:W-:Y:S01]  /*0380*/  IADD3 R27, PT, PT, R9, -0x2, RZ ;  /* 0xfffffffe091b7810 */ /* 0x000fe20007ffe0ff */
[----:B------:R0:W-:Y:S04]  /*0390*/  STL.128 [R1+0x30], R4 ;  /* 0x0000300401007387 */ /* 0x0001e80000100c00 */
[----:B------:R1:W-:Y:S01]  /*03a0*/  STL.128 [R1], R24 ;  /* 0x0000001801007387 */ /* 0x0003e20000100c00 */
[----:B0-----:R-:W-:Y:S01]  /*03b0*/  HFMA2 R4, -RZ, RZ, 0, 0 ;  /* 0x00000000ff047431 */ /* 0x001fe200000001ff */
[----:B-1----:R-:W-:-:S02]  /*03c0*/  PRMT R24, RZ, 0x7610, R24 ;  /* 0x00007610ff187816 */ /* 0x002fc40000000018 */
[----:B------:R-:W-:-:S07]  /*03d0*/  PRMT R25, RZ, 0x7610, R25 ;  /* 0x00007610ff197816 */ /* 0x000fce0000000019 */
.L_x_13:
[----:B-----5:R-:W-:-:S06]  /*03e0*/  LEA R5, R4, R1, 0x2 ;  /* 0x0000000104057211 */ /* 0x020fcc00078e10ff */
[----:B------:R-:W5:Y:S01]  /*03f0*/  LDL R5, [R5] ;  /* 0x0000000005057983 */ /* 0x000f620000100800 */
[----:B------:R-:W-:Y:S01]  /*0400*/  VIADD R6, R4, 0xffffffef ;  /* 0xffffffef04067836 */ /* 0x000fe20000000000 */
[----:B------:R-:W-:Y:S01]  /*0410*/  MOV R18, R4 ;  /* 0x0000000400127202 */ /* 0x000fe20000000f00 */
[----:B------:R-:W-:-:S03]  /*0420*/  IMAD R7, R2, 0x12c, R3 ;  /* 0x0000012c02077824 */ /* 0x000fc600078e0203 */
[----:B------:R-:W-:Y:S02]  /*0430*/  ISETP.GE.U32.AND P1, PT, R6, 0x7, PT ;  /* 0x000000070600780c */ /* 0x000fe40003f26070 */
[----:B------:R-:W-:-:S11]  /*0440*/  IADD3 R6, PT, PT, -R4, 0x18, RZ ;  /* 0x0000001804067810 */ /* 0x000fd60007ffe1ff */
[----:B------:R-:W-:Y:S05]  /*0450*/  @!P1 BRA `(.L_x_8) ;  /* 0x0000000400b09947 */ /* 0x000fea0003800000 */
[----:B------:R-:W-:Y:S01]  /*0460*/  IMAD R8, R2, 0x12c, R4 ;  /* 0x0000012c02087824 */ /* 0x000fe200078e0204 */
[----:B------:R-:W-:Y:S02]  /*0470*/  LOP3.LUT R18, R6, 0xfffffff8, RZ, 0xc0, !PT ;  /* 0xfffffff806127812 */ /* 0x000fe400078ec0ff */
[----:B------:R-:W-:Y:S01]  /*0480*/  IADD3 R9, PT, PT, R4, 0x3, RZ ;  /* 0x0000000304097810 */ /* 0x000fe20007ffe0ff */
[----:B------:R-:W-:Y:S01]  /*0490*/  IMAD.IADD R8, R8, 0x1, R3 ;  /* 0x0000000108087824 */ /* 0x000fe200078e0203 */
[----:B------:R-:W-:-:S07]  /*04a0*/  IADD3 R18, PT, PT, -R18, RZ, RZ ;  /* 0x000000ff12127210 */ /* 0x000fce0007ffe1ff */
.L_x_9:
[----:B------:R-:W-:-:S05]  /*04b0*/  IADD3 R10, PT, PT, R9, -0x3, RZ ;  /* 0xfffffffd090a7810 */ /* 0x000fca0007ffe0ff */
[----:B------:R-:W-:-:S05]  /*04c0*/  IMAD R29, R10, 0x4, R1 ;  /* 0x000000040a1d7824 */ /* 0x000fca00078e0201 */
[----:B------:R-:W2:Y:S04]  /*04d0*/  LDL R20, [R29] ;  /* 0x000000001d147983 */ /* 0x000ea80000100800 */
[----:B------:R-:W3:Y:S04]  /*04e0*/  LDL R27, [R29+0x4] ;  /* 0x000004001d1b7983 */ /* 0x000ee80000100800 */
[----:B------:R-:W4:Y:S04]  /*04f0*/  LDL R21, [R29+0x8] ;  /* 0x000008001d157983 */ /* 0x000f280000100800 */
[----:B------:R-:W4:Y:S04]  /*0500*/  LDL R19, [R29+0xc] ;  /* 0x00000c001d137983 */ /* 0x000f280000100800 */
[----:B------:R-:W4:Y:S04]  /*0510*/  LDL R26, [R29+0x10] ;  /* 0x000010001d1a7983 */ /* 0x000f280000100800 */
[----:B------:R-:W4:Y:S01]  /*0520*/  LDL R28, [R29+0x14] ;  /* 0x000014001d1c7983 */ /* 0x000f220000100800 */
[----:B--2--5:R-:W-:-:S13]  /*0530*/  ISETP.GE.U32.AND P1, PT, R20, R5, PT ;  /* 0x000000051400720c */ /* 0x024fda0003f26070 */
[----:B------:R-:W-:Y:S02]  /*0540*/  @P1 MOV R12, UR8 ;  /* 0x00000008000c1c02 */ /* 0x000fe40008000f00 */
[----:B------:R-:W-:Y:S01]  /*0550*/  @P1 MOV R13, UR9 ;  /* 0x00000009000d1c02 */ /* 0x000fe20008000f00 */
[----:B------:R-:W-:Y:S01]  /*0560*/  @P1 IMAD.U32 R10, RZ, RZ, UR10 ;  /* 0x0000000aff0a1e24 */ /* 0x000fe2000f8e00ff */
[----:B------:R-:W-:Y:S01]  /*0570*/  @P1 MOV R11, UR11 ;  /* 0x0000000b000b1c02 */ /* 0x000fe20008000f00 */
[----:B------:R-:W-:Y:S01]  /*0580*/  @P1 IMAD.WIDE.U32 R14, R8, 0x4, R12 ;  /* 0x00000004080e1825 */ /* 0x000fe200078e000c */
[----:B------:R-:W-:-:S03]  /*0590*/  @!P1 MOV R12, UR8 ;  /* 0x00000008000c9c02 */ /* 0x000fc60008000f00 */
[----:B------:R-:W-:Y:S01]  /*05a0*/  @!P1 IMAD.U32 R13, RZ, RZ, UR9 ;  /* 0x00000009ff0d9e24 */ /* 0x000fe2000f8e00ff */
[----:B------:R0:W-:Y:S01]  /*05b0*/  @P1 STG.E desc[UR6][R14.64], R20 ;  /* 0x000000140e001986 */ /* 0x0001e2000c101906 */
[----:B------:R-:W-:-:S04]  /*05c0*/  @!P1 IMAD.WIDE.U32 R22, R8, 0x4, R12 ;  /* 0x0000000408169825 */ /* 0x000fc800078e000c */
[C---:B0-----:R-:W-:Y:S01]  /*05d0*/  @P1 IMAD.WIDE.U32 R14, R8.reuse, 0x4, R10 ;  /* 0x00000004080e1825 */ /* 0x041fe200078e000a */
[----:B------:R-:W-:Y:S02]  /*05e0*/  @!P1 MOV R10, UR10 ;  /* 0x0000000a000a9c02 */ /* 0x000fe40008000f00 */
[----:B------:R-:W-:Y:S02]  /*05f0*/  @!P1 MOV R11, UR11 ;  /* 0x0000000b000b9c02 */ /* 0x000fe40008000f00 */
[----:B------:R-:W-:Y:S04]  /*0600*/  @P1 STG.E desc[UR6][R14.64], R5 ;  /* 0x000000050e001986 */ /* 0x000fe8000c101906 */
[----:B------:R0:W-:Y:S01]  /*0610*/  @!P1 STG.E desc[UR6][R22.64], R5 ;  /* 0x0000000516009986 */ /* 0x0001e2000c101906 */
[----:B------:R-:W-:-:S03]  /*0620*/  @!P1 IMAD.WIDE.U32 R16, R8, 0x4, R10 ;  /* 0x0000000408109825 */ /* 0x000fc600078e000a */
[----:B0-----:R-:W2:Y:S04]  /*0630*/  LDL R22, [R29+0x18] ;  /* 0x000018001d167983 */ /* 0x001ea80000100800 */
[----:B------:R0:W-:Y:S04]  /*0640*/  @!P1 STG.E desc[UR6][R16.64], R20 ;  /* 0x0000001410009986 */ /* 0x0001e8000c101906 */
[----:B0-----:R-:W2:Y:S01]  /*0650*/  LDL R20, [R29+0x1c] ;  /* 0x00001c001d147983 */ /* 0x001ea20000100800 */
[-C--:B---3--:R-:W-:Y:S01]  /*0660*/  ISETP.GE.U32.AND P2, PT, R27, R5.reuse, PT ;  /* 0x000000051b00720c */ /* 0x088fe20003f46070 */
[----:B------:R-:W-:Y:S01]  /*0670*/  VIADD R23, R8, 0x1 ;  /* 0x0000000108177836 */ /* 0x000fe20000000000 */
[----:B----4-:R-:W-:-:S11]  /*0680*/  ISETP.GE.U32.AND P1, PT, R21, R5, PT ;  /* 0x000000051500720c */ /* 0x010fd60003f26070 */
[----:B------:R-:W-:-:S05]  /*0690*/  @P2 IMAD.WIDE.U32 R14, R23, 0x4, R12 ;  /* 0x00000004170e2825 */ /* 0x000fca00078e000c */
[----:B------:R0:W-:Y:S01]  /*06a0*/  @P2 STG.E desc[UR6][R14.64], R27 ;  /* 0x0000001b0e002986 */ /* 0x0001e2000c101906 */
[----:B------:R-:W-:-:S04]  /*06b0*/  @!P2 IMAD.WIDE.U32 R16, R23, 0x4, R12 ;  /* 0x000000041710a825 */ /* 0x000fc800078e000c */
[----:B0-----:R-:W-:-:S05]  /*06c0*/  @P2 IMAD.WIDE.U32 R14, R23, 0x4, R10 ;  /* 0x00000004170e2825 */ /* 0x001fca00078e000a */
[----:B------:R-:W-:Y:S04]  /*06d0*/  @P2 STG.E desc[UR6][R14.64], R5 ;  /* 0x000000050e002986 */ /* 0x000fe8000c101906 */
[----:B------:R0:W-:Y:S02]  /*06e0*/  @!P2 STG.E desc[UR6][R16.64], R5 ;  /* 0x000000051000a986 */ /* 0x0001e4000c101906 */
[----:B0-----:R-:W-:Y:S01]  /*06f0*/  @!P2 IMAD.WIDE.U32 R16, R23, 0x4, R10 ;  /* 0x000000041710a825 */ /* 0x001fe200078e000a */
[----:B------:R-:W-:-:S05]  /*0700*/  IADD3 R23, PT, PT, R8, 0x2, RZ ;  /* 0x0000000208177810 */ /* 0x000fca0007ffe0ff */
[----:B------:R-:W-:Y:S01]  /*0710*/  @P1 IMAD.WIDE.U32 R14, R23, 0x4, R12 ;  /* 0x00000004170e1825 */ /* 0x000fe200078e000c */
[----:B------:R-:W-:Y:S01]  /*0720*/  @!P2 STG.E desc[UR6][R16.64], R27 ;  /* 0x0000001b1000a986 */ /* 0x000fe2000c101906 */
[----:B------:R-:W-:-:S03]  /*0730*/  ISETP.GE.U32.AND P2, PT, R19, R5, PT ;  /* 0x000000051300720c */ /* 0x000fc60003f46070 */
[----:B------:R0:W-:Y:S02]  /*0740*/  @P1 STG.E desc[UR6][R14.64], R21 ;  /* 0x000000150e001986 */ /* 0x0001e4000c101906 */
[----:B0-----:R-:W-:-:S04]  /*0750*/  @P1 IMAD.WIDE.U32 R14, R23, 0x4, R10 ;  /* 0x00000004170e1825 */ /* 0x001fc800078e000a */
[C---:B------:R-:W-:Y:S01]  /*0760*/  @!P1 IMAD.WIDE.U32 R16, R23.reuse, 0x4, R12 ;  /* 0x0000000417109825 */ /* 0x040fe200078e000c */
[----:B------:R-:W-:Y:S04]  /*0770*/  @P1 STG.E desc[UR6][R14.64], R5 ;  /* 0x000000050e001986 */ /* 0x000fe8000c101906 */
[----:B------:R0:W-:Y:S01]  /*0780*/  @!P1 STG.E desc[UR6][R16.64], R5 ;  /* 0x0000000510009986 */ /* 0x0001e2000c101906 */
[----:B------:R-:W-:Y:S01]  /*0790*/  @!P1 IMAD.WIDE.U32 R14, R23, 0x4, R10 ;  /* 0x00000004170e9825 */ /* 0x000fe200078e000a */
[----:B------:R-:W-:-:S05]  /*07a0*/  IADD3 R23, PT, PT, R8, 0x3, RZ ;  /* 0x0000000308177810 */ /* 0x000fca0007ffe0ff */
[----:B0-----:R-:W-:Y:S01]  /*07b0*/  @P2 IMAD.WIDE.U32 R16, R23, 0x4, R12 ;  /* 0x0000000417102825 */ /* 0x001fe200078e000c */
[----:B------:R0:W-:Y:S01]  /*07c0*/  @!P1 STG.E desc[UR6][R14.64], R21 ;  /* 0x000000150e009986 */ /* 0x0001e2000c101906 */
[----:B------:R-:W-:-:S03]  /*07d0*/  ISETP.GE.U32.AND P1, PT, R26, R5, PT ;  /* 0x000000051a00720c */ /* 0x000fc60003f26070 */
[----:B------:R1:W-:Y:S01]  /*07e0*/  @P2 STG.E desc[UR6][R16.64], R19 ;  /* 0x0000001310002986 */ /* 0x0003e2000c101906 */
[----:B0-----:R-:W-:-:S04]  /*07f0*/  @!P2 IMAD.WIDE.U32 R14, R23, 0x4, R12 ;  /* 0x00000004170ea825 */ /* 0x001fc800078e000c */
[----:B-1----:R-:W-:-:S05]  /*0800*/  @P2 IMAD.WIDE.U32 R16, R23, 0x4, R10 ;  /* 0x0000000417102825 */ /* 0x002fca00078e000a */
[----:B------:R-:W-:Y:S04]  /*0810*/  @P2 STG.E desc[UR6][R16.64], R5 ;  /* 0x0000000510002986 */ /* 0x000fe8000c101906 */
[----:B------:R0:W-:Y:S02]  /*0820*/  @!P2 STG.E desc[UR6][R14.64], R5 ;  /* 0x000000050e00a986 */ /* 0x0001e4000c101906 */
[----:B0-----:R-:W-:Y:S01]  /*0830*/  @!P2 IMAD.WIDE.U32 R14, R23, 0x4, R10 ;  /* 0x00000004170ea825 */ /* 0x001fe200078e000a */
[----:B------:R-:W-:-:S04]  /*0840*/  IADD3 R23, PT, PT, R8, 0x4, RZ ;  /* 0x0000000408177810 */ /* 0x000fc80007ffe0ff */
[----:B------:R0:W-:Y:S01]  /*0850*/  @!P2 STG.E desc[UR6][R14.64], R19 ;  /* 0x000000130e00a986 */ /* 0x0001e2000c101906 */
[----:B------:R-:W-:Y:S01]  /*0860*/  ISETP.GE.U32.AND P2, PT, R28, R5, PT ;  /* 0x000000051c00720c */ /* 0x000fe20003f46070 */
[----:B------:R-:W-:-:S04]  /*0870*/  @!P1 IMAD.WIDE.U32 R16, R23, 0x4, R12 ;  /* 0x0000000417109825 */ /* 0x000fc800078e000c */
[----:B0-----:R-:W-:-:S05]  /*0880*/  @P1 IMAD.WIDE.U32 R14, R23, 0x4, R12 ;  /* 0x00000004170e1825 */ /* 0x001fca00078e000c */
[----:B------:R0:W-:Y:S01]  /*0890*/  @P1 STG.E desc[UR6][R14.64], R26 ;  /* 0x0000001a0e001986 */ /* 0x0001e2000c101906 */
[----:B------:R-:W-:Y:S02]  /*08a0*/  VIADD R21, R8, 0x5 ;  /* 0x0000000508157836 */ /* 0x000fe40000000000 */
[----:B0-----:R-:W-:-:S05]  /*08b0*/  @P1 IMAD.WIDE.U32 R14, R23, 0x4, R10 ;  /* 0x00000004170e1825 */ /* 0x001fca00078e000a */
[----:B------:R-:W-:Y:S04]  /*08c0*/  @P1 STG.E desc[UR6][R14.64], R5 ;  /* 0x000000050e001986 */ /* 0x000fe8000c101906 */
[----:B------:R0:W-:Y:S02]  /*08d0*/  @!P1 STG.E desc[UR6][R16.64], R5 ;  /* 0x0000000510009986 */ /* 0x0001e4000c101906 */
[----:B0-----:R-:W-:-:S05]  /*08e0*/  @!P1 IMAD.WIDE.U32 R16, R23, 0x4, R10 ;  /* 0x0000000417109825 */ /* 0x001fca00078e000a */
[----:B------:R0:W-:Y:S01]  /*08f0*/  @!P1 STG.E desc[UR6][R16.64], R26 ;  /* 0x0000001a10009986 */ /* 0x0001e2000c101906 */
[----:B------:R-:W-:-:S04]  /*0900*/  @P2 IMAD.WIDE.U32 R14, R21, 0x4, R10 ;  /* 0x00000004150e2825 */ /* 0x000fc800078e000a */
[----:B0-----:R-:W-:-:S04]  /*0910*/  @P2 IMAD.WIDE.U32 R16, R21, 0x4, R12 ;  /* 0x0000000415102825 */ /* 0x001fc800078e000c */
[----:B------:R-:W-:Y:S01]  /*0920*/  @!P2 IMAD.WIDE.U32 R26, R21, 0x4, R12 ;  /* 0x00000004151aa825 */ /* 0x000fe200078e000c */
[----:B------:R-:W-:Y:S04]  /*0930*/  @P2 STG.E desc[UR6][R16.64], R28 ;  /* 0x0000001c10002986 */ /* 0x000fe8000c101906 */
[----:B------:R-:W-:Y:S01]  /*0940*/  @P2 STG.E desc[UR6][R14.64], R5 ;  /* 0x000000050e002986 */ /* 0x000fe2000c101906 */
[----:B------:R-:W-:-:S03]  /*0950*/  IADD3 R19, PT, PT, R8, 0x6, RZ ;  /* 0x0000000608137810 */ /* 0x000fc60007ffe0ff */
[----:B------:R-:W-:Y:S01]  /*0960*/  @!P2 STG.E desc[UR6][R26.64], R5 ;  /* 0x000000051a00a986 */ /* 0x000fe2000c101906 */
[----:B------:R-:W-:-:S05]  /*0970*/  @!P2 IMAD.WIDE.U32 R14, R21, 0x4, R10 ;  /* 0x00000004150ea825 */ /* 0x000fca00078e000a */
[----:B------:R0:W-:Y:S01]  /*0980*/  @!P2 STG.E desc[UR6][R14.64], R28 ;  /* 0x0000001c0e00a986 */ /* 0x0001e2000c101906 */
[----:B------:R-:W-:Y:S02]  /*0990*/  IADD3 R21, PT, PT, R8, 0x7, RZ ;  /* 0x0000000708157810 */ /* 0x000fe40007ffe0ff */
[----:B------:R-:W-:Y:S02]  /*09a0*/  IADD3 R18, PT, PT, R18, 0x8, RZ ;  /* 0x0000000812127810 */ /* 0x000fe40007ffe0ff */
[-C--:B--2---:R-:W-:Y:S02]  /*09b0*/  ISETP.GE.U32.AND P1, PT, R22, R5.reuse, PT ;  /* 0x000000051600720c */ /* 0x084fe40003f26070 */
[----:B------:R-:W-:-:S11]  /*09c0*/  ISETP.GE.U32.AND P2, PT, R20, R5, PT ;  /* 0x000000051400720c */ /* 0x000fd60003f46070 */
[----:B0-----:R-:W-:-:S04]  /*09d0*/  @P1 IMAD.WIDE.U32 R14, R19, 0x4, R12 ;  /* 0x00000004130e1825 */ /* 0x001fc800078e000c */
[C---:B------:R-:W-:Y:S01]  /*09e0*/  @P1 IMAD.WIDE.U32 R26, R19.reuse, 0x4, R10 ;  /* 0x00000004131a1825 */ /* 0x040fe200078e000a */
[----:B------:R0:W-:Y:S03]  /*09f0*/  @P1 STG.E desc[UR6][R14.64], R22 ;  /* 0x000000160e001986 */ /* 0x0001e6000c101906 */
[C---:B------:R-:W-:Y:S01]  /*0a00*/  @!P1 IMAD.WIDE.U32 R16, R19.reuse, 0x4, R12 ;  /* 0x0000000413109825 */ /* 0x040fe200078e000c */
[----:B------:R-:W-:Y:S03]  /*0a10*/  @P1 STG.E desc[UR6][R26.64], R5 ;  /* 0x000000051a001986 */ /* 0x000fe6000c101906 */
[--C-:B------:R-:W-:Y:S01]  /*0a20*/  @!P1 IMAD.WIDE.U32 R28, R19, 0x4, R10.reuse ;  /* 0x00000004131c9825 */ /* 0x100fe200078e000a */
[----:B------:R1:W-:Y:S03]  /*0a30*/  @!P1 STG.E desc[UR6][R16.64], R5 ;  /* 0x0000000510009986 */ /* 0x0003e6000c101906 */
[C-C-:B0-----:R-:W-:Y:S01]  /*0a40*/  @P2 IMAD.WIDE.U32 R14, R21.reuse, 0x4, R10.reuse ;  /* 0x00000004150e2825 */ /* 0x141fe200078e000a */
[----:B------:R0:W-:Y:S03]  /*0a50*/  @!P1 STG.E desc[UR6][R28.64], R22 ;  /* 0x000000161c009986 */ /* 0x0001e6000c101906 */
[----:B------:R-:W-:-:S04]  /*0a60*/  @!P2 IMAD.WIDE.U32 R10, R21, 0x4, R10 ;  /* 0x00000004150aa825 */ /* 0x000fc800078e000a */
[----:B-1----:R-:W-:-:S04]  /*0a70*/  @P2 IMAD.WIDE.U32 R16, R21, 0x4, R12 ;  /* 0x0000000415102825 */ /* 0x002fc800078e000c */
[----:B------:R-:W-:Y:S01]  /*0a80*/  @!P2 IMAD.WIDE.U32 R12, R21, 0x4, R12 ;  /* 0x00000004150ca825 */ /* 0x000fe200078e000c */
[----:B------:R0:W-:Y:S04]  /*0a90*/  @P2 STG.E desc[UR6][R16.64], R20 ;  /* 0x0000001410002986 */ /* 0x0001e8000c101906 */
[----:B------:R0:W-:Y:S04]  /*0aa0*/  @P2 STG.E desc[UR6][R14.64], R5 ;  /* 0x000000050e002986 */ /* 0x0001e8000c101906 */
[----:B------:R0:W-:Y:S04]  /*0ab0*/  @!P2 STG.E desc[UR6][R12.64], R5 ;  /* 0x000000050c00a986 */ /* 0x0001e8000c101906 */
[----:B------:R0:W-:Y:S01]  /*0ac0*/  @!P2 STG.E desc[UR6][R10.64], R20 ;  /* 0x000000140a00a986 */ /* 0x0001e2000c101906 */
[----:B------:R-:W-:Y:S01]  /*0ad0*/  ISETP.NE.AND P1, PT, R18, RZ, PT ;  /* 0x000000ff1200720c */ /* 0x000fe20003f25270 */
[----:B------:R-:W-:Y:S01]  /*0ae0*/  VIADD R9, R9, 0x8 ;  /* 0x0000000809097836 */ /* 0x000fe20000000000 */
[----:B------:R-:W-:-:S11]  /*0af0*/  IADD3 R8, PT, PT, R8, 0x8, RZ ;  /* 0x0000000808087810 */ /* 0x000fd60007ffe0ff */
[----:B0-----:R-:W-:Y:S05]  /*0b00*/  @P1 BRA `(.L_x_9) ;  /* 0xfffffff800681947 */ /* 0x001fea000383ffff */
[----:B------:R-:W-:-:S07]  /*0b10*/  IADD3 R18, PT, PT, R9, -0x3, RZ ;  /* 0xfffffffd09127810 */ /* 0x000fce0007ffe0ff */
.L_x_8:
[----:B------:R-:W-:-:S13]  /*0b20*/  LOP3.LUT P1, RZ, R6, 0x7, RZ, 0xc0, !PT ;  /* 0x0000000706ff7812 */ /* 0x000fda000782c0ff */
[----:B------:R-:W-:Y:S05]  /*0b30*/  @!P1 BRA `(.L_x_10) ;  /* 0x0000000400c89947 */ /* 0x000fea0003800000 */
[----:B------:R-:W-:-:S04]  /*0b40*/  IADD3 R6, PT, PT, RZ, -R25, RZ ;  /* 0x80000019ff067210 */ /* 0x000fc80007ffe0ff */
[----:B------:R-:W-:-:S04]  /*0b50*/  PRMT R6, R6, 0x7710, RZ ;  /* 0x0000771006067816 */ /* 0x000fc800000000ff */
[----:B------:R-:W-:-:S04]  /*0b60*/  LOP3.LUT R6, R6, 0x7, RZ, 0xc0, !PT ;  /* 0x0000000706067812 */ /* 0x000fc800078ec0ff */
[C---:B------:R-:W-:Y:S01]  /*0b70*/  LOP3.LUT P1, RZ, R6.reuse, 0x3, RZ, 0xc0, !PT ;  /* 0x0000000306ff7812 */ /* 0x040fe2000782c0ff */
[----:B------:R-:W-:-:S05]  /*0b80*/  VIADD R8, R6, 0xffffffff ;  /* 0xffffffff06087836 */ /* 0x000fca0000000000 */
[----:B------:R-:W-:-:S13]  /*0b90*/  ISETP.GE.U32.AND P2, PT, R8, 0x3, PT ;  /* 0x000000030800780c */ /* 0x000fda0003f46070 */
[----:B------:R-:W-:Y:S05]  /*0ba0*/  @!P2 BRA `(.L_x_11) ;  /* 0x0000000000dca947 */ /* 0x000fea0003800000 */
[----:B------:R-:W-:Y:S01]  /*0bb0*/  LEA R15, R18, R1, 0x2 ;  /* 0x00000001120f7211 */ /* 0x000fe200078e10ff */
[----:B------:R-:W0:Y:S04]  /*0bc0*/  LDCU.128 UR12, c[0x0][0x390] ;  /* 0x00007200ff0c77ac */ /* 0x000e280008000c00 */
[----:B------:R-:W2:Y:S04]  /*0bd0*/  LDL R14, [R15] ;  /* 0x000000000f0e7983 */ /* 0x000ea80000100800 */
[----:B------:R-:W3:Y:S04]  /*0be0*/  LDL R27, [R15+0x4] ;  /* 0x000004000f1b7983 */ /* 0x000ee80000100800 */
[----:B------:R-:W4:Y:S04]  /*0bf0*/  LDL R26, [R15+0x8] ;  /* 0x000008000f1a7983 */ /* 0x000f280000100800 */
[----:B------:R-:W4:Y:S01]  /*0c00*/  LDL R6, [R15+0xc] ;  /* 0x00000c000f067983 */ /* 0x000f220000100800 */
[----:B------:R-:W-:-:S02]  /*0c10*/  IADD3 R19, PT, PT, R7, R18, RZ ;  /* 0x0000001207137210 */ /* 0x000fc40007ffe0ff */
[----:B------:R-:W-:Y:S02]  /*0c20*/  IADD3 R18, PT, PT, R18, 0x4, RZ ;  /* 0x0000000412127810 */ /* 0x000fe40007ffe0ff */
[----:B------:R-:W-:Y:S02]  /*0c30*/  IADD3 R17, PT, PT, R19, 0x1, RZ ;  /* 0x0000000113117810 */ /* 0x000fe40007ffe0ff */
[-C--:B--2--5:R-:W-:Y:S02]  /*0c40*/  ISETP.GE.U32.AND P4, PT, R14, R5.reuse, PT ;  /* 0x000000050e00720c */ /* 0x0a4fe40003f86070 */
[-C--:B---3--:R-:W-:Y:S02]  /*0c50*/  ISETP.GE.U32.AND P3, PT, R27, R5.reuse, PT ;  /* 0x000000051b00720c */ /* 0x088fe40003f66070 */
[----:B----4-:R-:W-:-:S09]  /*0c60*/  ISETP.GE.U32.AND P2, PT, R26, R5, PT ;  /* 0x000000051a00720c */ /* 0x010fd20003f46070 */
[----:B0-----:R-:W-:Y:S01]  /*0c70*/  @P4 MOV R8, UR12 ;  /* 0x0000000c00084c02 */ /* 0x001fe20008000f00 */
[----:B------:R-:W-:Y:S01]  /*0c80*/  @P4 IMAD.U32 R9, RZ, RZ, UR13 ;  /* 0x0000000dff094e24 */ /* 0x000fe2000f8e00ff */
[----:B------:R-:W-:Y:S02]  /*0c90*/  @P4 MOV R10, UR14 ;  /* 0x0000000e000a4c02 */ /* 0x000fe40008000f00 */
[----:B------:R-:W-:Y:S01]  /*0ca0*/  @P4 MOV R11, UR15 ;  /* 0x0000000f000b4c02 */ /* 0x000fe20008000f00 */
[----:B------:R-:W-:Y:S01]  /*0cb0*/  @P4 IMAD.WIDE.U32 R12, R19, 0x4, R8 ;  /* 0x00000004130c4825 */ /* 0x000fe200078e0008 */
[----:B------:R-:W-:-:S03]  /*0cc0*/  @!P4 MOV R8, UR12 ;  /* 0x0000000c0008cc02 */ /* 0x000fc60008000f00 */
[----:B------:R-:W-:Y:S01]  /*0cd0*/  @!P4 IMAD.U32 R9, RZ, RZ, UR13 ;  /* 0x0000000dff09ce24 */ /* 0x000fe2000f8e00ff */
[----:B------:R0:W-:Y:S01]  /*0ce0*/  @P4 STG.E desc[UR6][R12.64], R14 ;  /* 0x0000000e0c004986 */ /* 0x0001e2000c101906 */
[----:B------:R-:W-:-:S04]  /*0cf0*/  @!P4 IMAD.WIDE.U32 R28, R19, 0x4, R8 ;  /* 0x00000004131cc825 */ /* 0x000fc800078e0008 */
[----:B------:R-:W-:-:S04]  /*0d00*/  @P3 IMAD.WIDE.U32 R22, R17, 0x4, R8 ;  /* 0x0000000411163825 */ /* 0x000fc800078e0008 */
[C---:B0-----:R-:W-:Y:S01]  /*0d10*/  @P4 IMAD.WIDE.U32 R12, R19.reuse, 0x4, R10 ;  /* 0x00000004130c4825 */ /* 0x041fe200078e000a */
[----:B------:R-:W-:Y:S02]  /*0d20*/  @!P4 MOV R10, UR14 ;  /* 0x0000000e000acc02 */ /* 0x000fe40008000f00 */
[----:B------:R-:W-:Y:S02]  /*0d30*/  @!P4 MOV R11, UR15 ;  /* 0x0000000f000bcc02 */ /* 0x000fe40008000f00 */
[----:B------:R0:W-:Y:S01]  /*0d40*/  @P4 STG.E desc[UR6][R12.64], R5 ;  /* 0x000000050c004986 */ /* 0x0001e2000c101906 */
[----:B------:R-:W-:-:S03]  /*0d50*/  @!P4 IMAD.WIDE.U32 R20, R19, 0x4, R10 ;  /* 0x000000041314c825 */ /* 0x000fc600078e000a */
[----:B------:R-:W-:Y:S04]  /*0d60*/  @!P4 STG.E desc[UR6][R28.64], R5 ;  /* 0x000000051c00c986 */ /* 0x000fe8000c101906 */
[----:B------:R1:W-:Y:S01]  /*0d70*/  @!P4 STG.E desc[UR6][R20.64], R14 ;  /* 0x0000000e1400c986 */ /* 0x0003e2000c101906 */
[----:B------:R-:W-:Y:S01]  /*0d80*/  ISETP.GE.U32.AND P4, PT, R6, R5, PT ;  /* 0x000000050600720c */ /* 0x000fe20003f86070 */
[----:B0-----:R-:W-:Y:S02]  /*0d90*/  @P3 IMAD.WIDE.U32 R12, R17, 0x4, R10 ;  /* 0x00000004110c3825 */ /* 0x001fe400078e000a */
[----:B------:R-:W-:Y:S04]  /*0da0*/  @P3 STG.E desc[UR6][R22.64], R27 ;  /* 0x0000001b16003986 */ /* 0x000fe8000c101906 */
[----:B------:R0:W-:Y:S01]  /*0db0*/  @P3 STG.E desc[UR6][R12.64], R5 ;  /* 0x000000050c003986 */ /* 0x0001e2000c101906 */
[C---:B-1----:R-:W-:Y:S01]  /*0dc0*/  VIADD R21, R19.reuse, 0x2 ;  /* 0x0000000213157836 */ /* 0x042fe20000000000 */
[----:B------:R-:W-:Y:S01]  /*0dd0*/  IADD3 R19, PT, PT, R19, 0x3, RZ ;  /* 0x0000000313137810 */ /* 0x000fe20007ffe0ff */
[----:B------:R-:W-:-:S04]  /*0de0*/  @!P3 IMAD.WIDE.U32 R14, R17, 0x4, R8 ;  /* 0x00000004110eb825 */ /* 0x000fc800078e0008 */
[----:B------:R-:W-:Y:S01]  /*0df0*/  @!P3 IMAD.WIDE.U32 R16, R17, 0x4, R10 ;  /* 0x000000041110b825 */ /* 0x000fe200078e000a */
[----:B------:R1:W-:Y:S03]  /*0e00*/  @!P3 STG.E desc[UR6][R14.64], R5 ;  /* 0x000000050e00b986 */ /* 0x0003e6000c101906 */
[C---:B------:R-:W-:Y:S01]  /*0e10*/  @P2 IMAD.WIDE.U32 R28, R21.reuse, 0x4, R8 ;  /* 0x00000004151c2825 */ /* 0x040fe200078e0008 */
[----:B------:R-:W-:Y:S03]  /*0e20*/  @!P3 STG.E desc[UR6][R16.64], R27 ;  /* 0x0000001b1000b986 */ /* 0x000fe6000c101906 */
[C---:B0-----:R-:W-:Y:S01]  /*0e30*/  @P2 IMAD.WIDE.U32 R12, R21.reuse, 0x4, R10 ;  /* 0x00000004150c2825 */ /* 0x041fe200078e000a */
[----:B------:R-:W-:Y:S03]  /*0e40*/  @P2 STG.E desc[UR6][R28.64], R26 ;  /* 0x0000001a1c002986 */ /* 0x000fe6000c101906 */
[C---:B------:R-:W-:Y:S01]  /*0e50*/  @!P2 IMAD.WIDE.U32 R22, R21.reuse, 0x4, R8 ;  /* 0x000000041516a825 */ /* 0x040fe200078e0008 */
[----:B------:R0:W-:Y:S03]  /*0e60*/  @P2 STG.E desc[UR6][R12.64], R5 ;  /* 0x000000050c002986 */ /* 0x0001e6000c101906 */
[----:B------:R-:W-:Y:S01]  /*0e70*/  @!P2 IMAD.WIDE.U32 R20, R21, 0x4, R10 ;  /* 0x000000041514a825 */ /* 0x000fe200078e000a */
[----:B------:R2:W-:Y:S03]  /*0e80*/  @!P2 STG.E desc[UR6][R22.64], R5 ;  /* 0x000000051600a986 */ /* 0x0005e6000c101906 */
[C-C-:B-1----:R-:W-:Y:S01]  /*0e90*/  @P4 IMAD.WIDE.U32 R14, R19.reuse, 0x4, R8.reuse ;  /* 0x00000004130e4825 */ /* 0x142fe200078e0008 */
[----:B------:R2:W-:Y:S03]  /*0ea0*/  @!P2 STG.E desc[UR6][R20.64], R26 ;  /* 0x0000001a1400a986 */ /* 0x0005e6000c101906 */
[C---:B------:R-:W-:Y:S01]  /*0eb0*/  @!P4 IMAD.WIDE.U32 R8, R19.reuse, 0x4, R8 ;  /* 0x000000041308c825 */ /* 0x040fe200078e0008 */
[----:B------:R2:W-:Y:S03]  /*0ec0*/  @P4 STG.E desc[UR6][R14.64], R6 ;  /* 0x000000060e004986 */ /* 0x0005e6000c101906 */
[----:B0-----:R-:W-:-:S04]  /*0ed0*/  @P4 IMAD.WIDE.U32 R12, R19, 0x4, R10 ;  /* 0x00000004130c4825 */ /* 0x001fc800078e000a */
[----:B------:R-:W-:Y:S01]  /*0ee0*/  @!P4 IMAD.WIDE.U32 R10, R19, 0x4, R10 ;  /* 0x00000004130ac825 */ /* 0x000fe200078e000a */
[----:B------:R2:W-:Y:S04]  /*0ef0*/  @P4 STG.E desc[UR6][R12.64], R5 ;  /* 0x000000050c004986 */ /* 0x0005e8000c101906 */
[----:B------:R2:W-:Y:S04]  /*0f00*/  @!P4 STG.E desc[UR6][R8.64], R5 ;  /* 0x000000050800c986 */ /* 0x0005e8000c101906 */
[----:B------:R2:W-:Y:S02]  /*0f10*/  @!P4 STG.E desc[UR6][R10.64], R6 ;  /* 0x000000060a00c986 */ /* 0x0005e4000c101906 */
.L_x_11:
[----:B------:R-:W-:Y:S05]  /*0f20*/  @!P1 BRA `(.L_x_10) ;  /* 0x0000000000cc9947 */ /* 0x000fea0003800000 */
[C---:B--2---:R-:W-:Y:S02]  /*0f30*/  LOP3.LUT R6, R24.reuse, 0x3, RZ, 0xc0, !PT ;  /* 0x0000000318067812 */ /* 0x044fe400078ec0ff */
[----:B------:R-:W-:Y:S02]  /*0f40*/  LOP3.LUT R8, R24, 0x1, RZ, 0xc0, !PT ;  /* 0x0000000118087812 */ /* 0x000fe400078ec0ff */
[----:B------:R-:W-:Y:S02]  /*0f50*/  ISETP.NE.AND P1, PT, R6, 0x3, PT ;  /* 0x000000030600780c */ /* 0x000fe40003f25270 */
[----:B------:R-:W-:-:S11]  /*0f60*/  ISETP.NE.U32.AND P3, PT, R8, 0x1, PT ;  /* 0x000000010800780c */ /* 0x000fd60003f65070 */
[----:B------:R-:W-:Y:S05]  /*0f70*/  @!P1 BRA `(.L_x_12) ;  /* 0x0000000000849947 */ /* 0x000fea0003800000 */
[C---:B------:R-:W-:Y:S01]  /*0f80*/  LEA R8, R18.reuse, R1, 0x2 ;  /* 0x0000000112087211 */ /* 0x040fe200078e10ff */
[----:B------:R-:W0:Y:S04]  /*0f90*/  LDCU.128 UR12, c[0x0][0x390] ;  /* 0x00007200ff0c77ac */ /* 0x000e280008000c00 */
[----:B------:R-:W2:Y:S04]  /*0fa0*/  LDL R19, [R8] ;  /* 0x0000000008137983 */ /* 0x000ea80000100800 */
[----:B------:R-:W3:Y:S01]  /*0fb0*/  LDL R6, [R8+0x4] ;  /* 0x0000040008067983 */ /* 0x000ee20000100800 */
[----:B------:R-:W-:Y:S01]  /*0fc0*/  IMAD.IADD R9, R7, 0x1, R18 ;  /* 0x0000000107097824 */ /* 0x000fe200078e0212 */
[----:B------:R-:W-:-:S04]  /*0fd0*/  IADD3 R18, PT, PT, R18, 0x2, RZ ;  /* 0x0000000212127810 */ /* 0x000fc80007ffe0ff */
[----:B------:R-:W-:Y:S02]  /*0fe0*/  IADD3 R27, PT, PT, R9, 0x1, RZ ;  /* 0x00000001091b7810 */ /* 0x000fe40007ffe0ff */
[-C--:B--2--5:R-:W-:Y:S02]  /*0ff0*/  ISETP.GE.U32.AND P1, PT, R19, R5.reuse, PT ;  /* 0x000000051300720c */ /* 0x0a4fe40003f26070 */
[----:B---3--:R-:W-:-:S11]  /*1000*/  ISETP.GE.U32.AND P2, PT, R6, R5, PT ;  /* 0x000000050600720c */ /* 0x008fd60003f46070 */
[----:B0-----:R-:W-:Y:S01]  /*1010*/  @P1 MOV R14, UR12 ;  /* 0x0000000c000e1c02 */ /* 0x001fe20008000f00 */
[----:B------:R-:W-:Y:S01]  /*1020*/  @P1 IMAD.U32 R11, RZ, RZ, UR15 ;  /* 0x0000000fff0b1e24 */ /* 0x000fe2000f8e00ff */
[----:B------:R-:W-:Y:S02]  /*1030*/  @P1 MOV R15, UR13 ;  /* 0x0000000d000f1c02 */ /* 0x000fe40008000f00 */
[----:B------:R-:W-:Y:S01]  /*1040*/  @P1 MOV R10, UR14 ;  /* 0x0000000e000a1c02 */ /* 0x000fe20008000f00 */
[C---:B------:R-:W-:Y:S01]  /*1050*/  @P1 IMAD.WIDE.U32 R28, R9.reuse, 0x4, R14 ;  /* 0x00000004091c1825 */ /* 0x040fe200078e000e */
[----:B------:R-:W-:Y:S02]  /*1060*/  @!P1 MOV R14, UR12 ;  /* 0x0000000c000e9c02 */ /* 0x000fe40008000f00 */
[----:B------:R-:W-:Y:S01]  /*1070*/  @!P1 MOV R15, UR13 ;  /* 0x0000000d000f9c02 */ /* 0x000fe20008000f00 */
[----:B------:R-:W-:Y:S01]  /*1080*/  @P1 IMAD.WIDE.U32 R22, R9, 0x4, R10 ;  /* 0x0000000409161825 */ /* 0x000fe200078e000a */
[----:B------:R-:W-:Y:S01]  /*1090*/  @!P1 MOV R10, UR14 ;  /* 0x0000000e000a9c02 */ /* 0x000fe20008000f00 */
[----:B------:R0:W-:Y:S02]  /*10a0*/  @P1 STG.E desc[UR6][R28.64], R19 ;  /* 0x000000131c001986 */ /* 0x0001e4000c101906 */
[----:B------:R-:W-:-:S02]  /*10b0*/  @!P1 IMAD.U32 R11, RZ, RZ, UR15 ;  /* 0x0000000fff0b9e24 */ /* 0x000fc4000f8e00ff */
[C---:B------:R-:W-:Y:S01]  /*10c0*/  @!P1 IMAD.WIDE.U32 R20, R9.reuse, 0x4, R14 ;  /* 0x0000000409149825 */ /* 0x040fe200078e000e */
[----:B------:R0:W-:Y:S03]  /*10d0*/  @P1 STG.E desc[UR6][R22.64], R5 ;  /* 0x0000000516001986 */ /* 0x0001e6000c101906 */
[----:B------:R-:W-:Y:S01]  /*10e0*/  @!P1 IMAD.WIDE.U32 R8, R9, 0x4, R10 ;  /* 0x0000000409089825 */ /* 0x000fe200078e000a */
[----:B------:R0:W-:Y:S03]  /*10f0*/  @!P1 STG.E desc[UR6][R20.64], R5 ;  /* 0x0000000514009986 */ /* 0x0001e6000c101906 */
[C---:B------:R-:W-:Y:S01]  /*1100*/  @P2 IMAD.WIDE.U32 R16, R27.reuse, 0x4, R14 ;  /* 0x000000041b102825 */ /* 0x040fe200078e000e */
[----:B------:R0:W-:Y:S03]  /*1110*/  @!P1 STG.E desc[UR6][R8.64], R19 ;  /* 0x0000001308009986 */ /* 0x0001e6000c101906 */
[C---:B------:R-:W-:Y:S01]  /*1120*/  @P2 IMAD.WIDE.U32 R12, R27.reuse, 0x4, R10 ;  /* 0x000000041b0c2825 */ /* 0x040fe200078e000a */
[----:B------:R0:W-:Y:S03]  /*1130*/  @P2 STG.E desc[UR6][R16.64], R6 ;  /* 0x0000000610002986 */ /* 0x0001e6000c101906 */
[C---:B------:R-:W-:Y:S01]  /*1140*/  @!P2 IMAD.WIDE.U32 R14, R27.reuse, 0x4, R14 ;  /* 0x000000041b0ea825 */ /* 0x040fe200078e000e */
[----:B------:R0:W-:Y:S03]  /*1150*/  @P2 STG.E desc[UR6][R12.64], R5 ;  /* 0x000000050c002986 */ /* 0x0001e6000c101906 */
[----:B------:R-:W-:Y:S01]  /*1160*/  @!P2 IMAD.WIDE.U32 R10, R27, 0x4, R10 ;  /* 0x000000041b0aa825 */ /* 0x000fe200078e000a */
[----:B------:R0:W-:Y:S04]  /*1170*/  @!P2 STG.E desc[UR6][R14.64], R5 ;  /* 0x000000050e00a986 */ /* 0x0001e8000c101906 */
[----:B------:R0:W-:Y:S02]  /*1180*/  @!P2 STG.E desc[UR6][R10.64], R6 ;  /* 0x000000060a00a986 */ /* 0x0001e4000c101906 */
.L_x_12:
[----:B------:R-:W-:Y:S05]  /*1190*/  @P3 BRA `(.L_x_10) ;  /* 0x0000000000303947 */ /* 0x000fea0003800000 */
[----:B0-----:R-:W-:Y:S01]  /*11a0*/  LEA R12, R18, R1, 0x2 ;  /* 0x00000001120c7211 */ /* 0x001fe200078e10ff */
[----:B------:R-:W0:Y:S04]  /*11b0*/  LDC.64 R10, c[0x0][0x390] ;  /* 0x0000e400ff0a7b82 */ /* 0x000e280000000a00 */
[----:B------:R-:W2:Y:S01]  /*11c0*/  LDL R15, [R12] ;  /* 0x000000000c0f7983 */ /* 0x000ea20000100800 */
[----:B------:R-:W-:-:S03]  /*11d0*/  IMAD.IADD R13, R7, 0x1, R18 ;  /* 0x00000001070d7824 */ /* 0x000fc600078e0212 */
[----:B------:R-:W1:Y:S01]  /*11e0*/  LDC.64 R8, c[0x0][0x398] ;  /* 0x0000e600ff087b82 */ /* 0x000e620000000a00 */
[----:B0-----:R-:W-:-:S04]  /*11f0*/  IMAD.WIDE.U32 R6, R13, 0x4, R10 ;  /* 0x000000040d067825 */ /* 0x001fc800078e000a */
[----:B-1----:R-:W-:Y:S01]  /*1200*/  IMAD.WIDE.U32 R8, R13, 0x4, R8 ;  /* 0x000000040d087825 */ /* 0x002fe200078e0008 */
[----:B--2--5:R-:W-:-:S13]  /*1210*/  ISETP.GE.U32.AND P1, PT, R15, R5, PT ;  /* 0x000000050f00720c */ /* 0x024fda0003f26070 */
[----:B------:R1:W-:Y:S04]  /*1220*/  @P1 STG.E desc[UR6][R6.64], R15 ;  /* 0x0000000f06001986 */ /* 0x0003e8000c101906 */
[----:B------:R1:W-:Y:S04]  /*1230*/  @P1 STG.E desc[UR6][R8.64], R5 ;  /* 0x0000000508001986 */ /* 0x0003e8000c101906 */
[----:B------:R1:W-:Y:S04]  /*1240*/  @!P1 STG.E desc[UR6][R6.64], R5 ;  /* 0x0000000506009986 */ /* 0x0003e8000c101906 */
[----:B------:R1:W-:Y:S02]  /*1250*/  @!P1 STG.E desc[UR6][R8.64], R15 ;  /* 0x0000000f08009986 */ /* 0x0003e4000c101906 */
.L_x_10:
[----:B012---:R-:W-:Y:S02]  /*1260*/  LOP3.LUT R6, RZ, R4, RZ, 0x33, !PT ;  /* 0x00000004ff067212 */ /* 0x007fe400078e33ff */
[----:B------:R-:W-:Y:S02]  /*1270*/  IADD3 R4, PT, PT, R4, 0x1, RZ ;  /* 0x0000000104047810 */ /* 0x000fe40007ffe0ff */
[----:B------:R-:W-:Y:S02]  /*1280*/  IADD3 R25, PT, PT, R25, 0x1, RZ ;  /* 0x0000000119197810 */ /* 0x000fe40007ffe0ff */
[----:B------:R-:W-:Y:S02]  /*1290*/  ISETP.NE.AND P1, PT, R4, 0x18, PT ;  /* 0x000000180400780c */ /* 0x000fe40003f25270 */
[----:B------:R-:W-:Y:S02]  /*12a0*/  IADD3 R24, PT, PT, R24, 0x1, RZ ;  /* 0x0000000118187810 */ /* 0x000fe40007ffe0ff */
[----:B------:R-:W-:-:S09]  /*12b0*/  IADD3 R3, PT, PT, R3, 0x18, R6 ;  /* 0x0000001803037810 */ /* 0x000fd20007ffe006 */
[----:B------:R-:W-:Y:S05]  /*12c0*/  @P1 BRA `(.L_x_13) ;  /* 0xfffffff000441947 */ /* 0x000fea000383ffff */
[----:B------:R-:W-:Y:S05]  /*12d0*/  @!P0 BRA `(.L_x_14) ;  /* 0xffffffec007c8947 */ /* 0x000fea000383ffff */
[----:B------:R-:W-:Y:S05]  /*12e0*/  EXIT ;  /* 0x000000000000794d */ /* 0x000fea0003800000 */
.L_x_15:
        /* <DEDUP_REMOVED lines=9> */
.L_x_17:


//--------------------- .nv.shared.reserved.0     --------------------------
	.section	.nv.shared.reserved.0,"aw",@nobits
	.weak		__nv_reservedSMEM_offset_0_alias
	.size		__nv_reservedSMEM_offset_0_alias, 0, 64
	.other		__nv_reservedSMEM_offset_0_alias,@"STO_CUDA_RESERVED_SHARED STV_DEFAULT"
__nv_reservedSMEM_offset_0_alias:
	.zero		0
	.zero		64


//--------------------- .nv.constant0._Z14IndexVectorGPUImEvPKT_S0_PS0_S3_ --------------------------
	.section	.nv.constant0._Z14IndexVectorGPUImEvPKT_S0_PS0_S3_,"a",@progbits
	.sectionflags	@""
	.align	4
.nv.constant0._Z14IndexVectorGPUImEvPKT_S0_PS0_S3_:
	.zero		928


//--------------------- .nv.constant0._Z14IndexVectorGPUIjEvPKT_S0_PS0_S3_ --------------------------
	.section	.nv.constant0._Z14IndexVectorGPUIjEvPKT_S0_PS0_S3_,"a",@progbits
	.sectionflags	@""
	.align	4
.nv.constant0._Z14IndexVectorGPUIjEvPKT_S0_PS0_S3_:
	.zero		928


//--------------------- SYMBOLS --------------------------

	.type		.nv.reservedSmem.offset0,@object
	.size		.nv.reservedSmem.offset0,0x4
